// auto-generated by cutlass_sweep.gemm — config: {"arch": "sm_90", "cluster_m": 2, "cluster_n": 1, "dtype": "fp16", "dtype_b": "fp16", "layout": "nt", "stages": 0, "tile_k": 128, "tile_m": 64, "tile_n": 80}
#include "cutlass/cutlass.h"
#include "cutlass/gemm/collective/collective_builder.hpp"
#include "cutlass/gemm/device/gemm_universal_adapter.h"
#include "cutlass/gemm/kernel/gemm_universal.hpp"
#include "cutlass/epilogue/collective/collective_builder.hpp"

using ElemA = cutlass::half_t;
using ElemB = cutlass::half_t;
using ElemCD = cutlass::half_t;
using Acc  = float;
using TileShape    = cute::Shape<cute::_64, cute::_80, cute::_128>;
using ClusterShape = cute::Shape<cute::_2, cute::_1, cute::_1>;

using CollectiveEpilogue = typename cutlass::epilogue::collective::CollectiveBuilder<
    cutlass::arch::Sm90, cutlass::arch::OpClassTensorOp,
    TileShape, ClusterShape,
    cutlass::epilogue::collective::EpilogueTileAuto,
    Acc, Acc,
    ElemCD, cutlass::layout::RowMajor, 128 / cutlass::sizeof_bits<ElemCD>::value,
    ElemCD, cutlass::layout::RowMajor, 128 / cutlass::sizeof_bits<ElemCD>::value,
    cutlass::epilogue::collective::EpilogueScheduleAuto
  >::CollectiveOp;

using CollectiveMainloop = typename cutlass::gemm::collective::CollectiveBuilder<
    cutlass::arch::Sm90, cutlass::arch::OpClassTensorOp,
    ElemA, cutlass::layout::RowMajor, 128 / cutlass::sizeof_bits<ElemA>::value,
    ElemB, cutlass::layout::ColumnMajor, 128 / cutlass::sizeof_bits<ElemB>::value,
    Acc,
    TileShape, ClusterShape,
    cutlass::gemm::collective::StageCountAutoCarveout<static_cast<int>(sizeof(typename CollectiveEpilogue::SharedStorage))>,
    cutlass::gemm::collective::KernelScheduleAuto
  >::CollectiveOp;

using GemmKernel = cutlass::gemm::kernel::GemmUniversal<
    cute::Shape<int,int,int,int>,
    CollectiveMainloop,
    CollectiveEpilogue
>;
using Gemm = cutlass::gemm::device::GemmUniversalAdapter<GemmKernel>;

// Force the device kernel symbol into the cubin without needing a host main.
auto* _anchor = &cutlass::device_kernel<GemmKernel>;


// ===== COMPILED SASS (sm_90a) =====

	.target	sm_90a

	.elftype	@"ET_EXEC"


//--------------------- .note.nv.tkinfo           --------------------------
	.section	.note.nv.tkinfo,"",@"SHT_NOTE"
	.sectionflags	@"SHF_NOTE_NV_TKINFO"
	.tkinfo
        /*0018*/ 	.word	0x00000002
        /*0030*/ 	.string	""
        /*0030*/ 	.string	"ptxas"
        /*0030*/ 	.string	"Cuda compilation tools, release 13.0, V13.0.88"
        /*0030*/ 	.string	"Build cuda_13.0.r13.0/compiler.36424714_0"
        /*0030*/ 	.string	"-arch sm_90a -m 64 "



//--------------------- .note.nv.cuinfo           --------------------------
	.section	.note.nv.cuinfo,"",@"SHT_NOTE"
	.sectionflags	@"SHF_NOTE_NV_CUINFO"
        /*0018*/ 	.short	0x0002
        /*001a*/ 	.short	0x005a
        /*001c*/ 	.short	0x0082
	.zero		2


//--------------------- .nv.info                  --------------------------
	.section	.nv.info,"",@"SHT_CUDA_INFO"
	.align	4


	//----- nvinfo : EIATTR_REGCOUNT
	.align		4
        /*0000*/ 	.byte	0x04, 0x2f
        /*0002*/ 	.short	(.L_15 - .L_14)
	.align		4
.L_14:
        /*0004*/ 	.word	index@(_ZN7cutlass13device_kernelINS_4gemm6kernel13GemmUniversalIN4cute5tupleIJiiiiEEENS1_10collective13CollectiveMmaINS1_34MainloopSm90TmaGmmaWarpSpecializedILi6ENS5_IJNS4_1CILi2EEENSA_ILi1EEESC_EEENS1_32KernelTmaWarpSpecializedPingpongEEENS5_IJNSA_ILi64EEENSA_ILi80EEENSA_ILi128EEEEEENS_6half_tENS5_IJlSC_lEEESK_SL_NS4_8TiledMMAINS4_8MMA_AtomIJNS4_4SM904GMMA25MMA_64x16x16_F32F16F16_SSILNSP_5MajorE0ELSR_0ELNSP_7ScaleInE1ELSS_1EEEEEENS4_6LayoutINS5_IJSC_SC_SC_EEENS5_IJNSA_ILi0EEESX_SX_EEEEENS5_IJNS4_10UnderscoreES10_S10_EEEEENS4_13SM90_TMA_LOADENS4_14ComposedLayoutINS4_7SwizzleILi3ELi4ELi3EEENS4_18smem_ptr_flag_bitsILi16EEENSV_INS5_IJNSA_ILi8EEESG_EEENS5_IJSG_SC_EEEEEEEvNS4_8identityENS4_23SM90_TMA_LOAD_MULTICASTES1D_vS1E_EENS_8epilogue10collective6detail29Sm90TmaWarpSpecializedAdapterINS1I_15DefaultEpilogueISK_SL_SL_NS1H_6thread17LinearCombinationISK_Li1EffLNS1M_9ScaleType4KindE0ELNS_15FloatRoundStyleE2ESK_EENS1_15EpilogueDefaultEEEEEvvEEEEvNT_6ParamsE)
        /*0008*/ 	.word	0x000000a8


	//----- nvinfo : EIATTR_FRAME_SIZE
	.align		4
.L_15:
        /*000c*/ 	.byte	0x04, 0x11
        /*000e*/ 	.short	(.L_17 - .L_16)
	.align		4
.L_16:
        /*0010*/ 	.word	index@(_ZN7cutlass13device_kernelINS_4gemm6kernel13GemmUniversalIN4cute5tupleIJiiiiEEENS1_10collective13CollectiveMmaINS1_34MainloopSm90TmaGmmaWarpSpecializedILi6ENS5_IJNS4_1CILi2EEENSA_ILi1EEESC_EEENS1_32KernelTmaWarpSpecializedPingpongEEENS5_IJNSA_ILi64EEENSA_ILi80EEENSA_ILi128EEEEEENS_6half_tENS5_IJlSC_lEEESK_SL_NS4_8TiledMMAINS4_8MMA_AtomIJNS4_4SM904GMMA25MMA_64x16x16_F32F16F16_SSILNSP_5MajorE0ELSR_0ELNSP_7ScaleInE1ELSS_1EEEEEENS4_6LayoutINS5_IJSC_SC_SC_EEENS5_IJNSA_ILi0EEESX_SX_EEEEENS5_IJNS4_10UnderscoreES10_S10_EEEEENS4_13SM90_TMA_LOADENS4_14ComposedLayoutINS4_7SwizzleILi3ELi4ELi3EEENS4_18smem_ptr_flag_bitsILi16EEENSV_INS5_IJNSA_ILi8EEESG_EEENS5_IJSG_SC_EEEEEEEvNS4_8identityENS4_23SM90_TMA_LOAD_MULTICASTES1D_vS1E_EENS_8epilogue10collective6detail29Sm90TmaWarpSpecializedAdapterINS1I_15DefaultEpilogueISK_SL_SL_NS1H_6thread17LinearCombinationISK_Li1EffLNS1M_9ScaleType4KindE0ELNS_15FloatRoundStyleE2ESK_EENS1_15EpilogueDefaultEEEEEvvEEEEvNT_6ParamsE)
        /*0014*/ 	.word	0x00000008


	//----- nvinfo : EIATTR_MIN_STACK_SIZE
	.align		4
.L_17:
        /*0018*/ 	.byte	0x04, 0x12
        /*001a*/ 	.short	(.L_19 - .L_18)
	.align		4
.L_18:
        /*001c*/ 	.word	index@(_ZN7cutlass13device_kernelINS_4gemm6kernel13GemmUniversalIN4cute5tupleIJiiiiEEENS1_10collective13CollectiveMmaINS1_34MainloopSm90TmaGmmaWarpSpecializedILi6ENS5_IJNS4_1CILi2EEENSA_ILi1EEESC_EEENS1_32KernelTmaWarpSpecializedPingpongEEENS5_IJNSA_ILi64EEENSA_ILi80EEENSA_ILi128EEEEEENS_6half_tENS5_IJlSC_lEEESK_SL_NS4_8TiledMMAINS4_8MMA_AtomIJNS4_4SM904GMMA25MMA_64x16x16_F32F16F16_SSILNSP_5MajorE0ELSR_0ELNSP_7ScaleInE1ELSS_1EEEEEENS4_6LayoutINS5_IJSC_SC_SC_EEENS5_IJNSA_ILi0EEESX_SX_EEEEENS5_IJNS4_10UnderscoreES10_S10_EEEEENS4_13SM90_TMA_LOADENS4_14ComposedLayoutINS4_7SwizzleILi3ELi4ELi3EEENS4_18smem_ptr_flag_bitsILi16EEENSV_INS5_IJNSA_ILi8EEESG_EEENS5_IJSG_SC_EEEEEEEvNS4_8identityENS4_23SM90_TMA_LOAD_MULTICASTES1D_vS1E_EENS_8epilogue10collective6detail29Sm90TmaWarpSpecializedAdapterINS1I_15DefaultEpilogueISK_SL_SL_NS1H_6thread17LinearCombinationISK_Li1EffLNS1M_9ScaleType4KindE0ELNS_15FloatRoundStyleE2ESK_EENS1_15EpilogueDefaultEEEEEvvEEEEvNT_6ParamsE)
        /*0020*/ 	.word	0x00000008
.L_19:


//--------------------- .nv.compat                --------------------------
	.section	.nv.compat,"",@"SHT_CUDA_COMPAT_INFO"
	.align	4
        /*0000*/ 	.byte	0x02, 0x09, 0x01, 0x00, 0x02, 0x02, 0x04, 0x00, 0x02, 0x05, 0x05, 0x00, 0x03, 0x07, 0x01, 0x01
        /*0010*/ 	.byte	0x02, 0x03, 0x01, 0x00, 0x02, 0x06, 0x01, 0x00, 0x04, 0x0b, 0x08, 0x00, 0x00, 0x00, 0x00, 0x00
        /*0020*/ 	.byte	0x00, 0x00, 0x00, 0x00


//--------------------- .nv.info._ZN7cutlass13device_kernelINS_4gemm6kernel13GemmUniversalIN4cute5tupleIJiiiiEEENS1_10collective13CollectiveMmaINS1_34MainloopSm90TmaGmmaWarpSpecializedILi6ENS5_IJNS4_1CILi2EEENSA_ILi1EEESC_EEENS1_32KernelTmaWarpSpecializedPingpongEEENS5_IJNSA_ILi64EEENSA_ILi80EEENSA_ILi128EEEEEENS_6half_tENS5_IJlSC_lEEESK_SL_NS4_8TiledMMAINS4_8MMA_AtomIJNS4_4SM904GMMA25MMA_64x16x16_F32F16F16_SSILNSP_5MajorE0ELSR_0ELNSP_7ScaleInE1ELSS_1EEEEEENS4_6LayoutINS5_IJSC_SC_SC_EEENS5_IJNSA_ILi0EEESX_SX_EEEEENS5_IJNS4_10UnderscoreES10_S10_EEEEENS4_13SM90_TMA_LOADENS4_14ComposedLayoutINS4_7SwizzleILi3ELi4ELi3EEENS4_18smem_ptr_flag_bitsILi16EEENSV_INS5_IJNSA_ILi8EEESG_EEENS5_IJSG_SC_EEEEEEEvNS4_8identityENS4_23SM90_TMA_LOAD_MULTICASTES1D_vS1E_EENS_8epilogue10collective6detail29Sm90TmaWarpSpecializedAdapterINS1I_15DefaultEpilogueISK_SL_SL_NS1H_6thread17LinearCombinationISK_Li1EffLNS1M_9ScaleType4KindE0ELNS_15FloatRoundStyleE2ESK_EENS1_15EpilogueDefaultEEEEEvvEEEEvNT_6ParamsE --------------------------
	.section	.nv.info._ZN7cutlass13device_kernelINS_4gemm6kernel13GemmUniversalIN4cute5tupleIJiiiiEEENS1_10collective13CollectiveMmaINS1_34MainloopSm90TmaGmmaWarpSpecializedILi6ENS5_IJNS4_1CILi2EEENSA_ILi1EEESC_EEENS1_32KernelTmaWarpSpecializedPingpongEEENS5_IJNSA_ILi64EEENSA_ILi80EEENSA_ILi128EEEEEENS_6half_tENS5_IJlSC_lEEESK_SL_NS4_8TiledMMAINS4_8MMA_AtomIJNS4_4SM904GMMA25MMA_64x16x16_F32F16F16_SSILNSP_5MajorE0ELSR_0ELNSP_7ScaleInE1ELSS_1EEEEEENS4_6LayoutINS5_IJSC_SC_SC_EEENS5_IJNSA_ILi0EEESX_SX_EEEEENS5_IJNS4_10UnderscoreES10_S10_EEEEENS4_13SM90_TMA_LOADENS4_14ComposedLayoutINS4_7SwizzleILi3ELi4ELi3EEENS4_18smem_ptr_flag_bitsILi16EEENSV_INS5_IJNSA_ILi8EEESG_EEENS5_IJSG_SC_EEEEEEEvNS4_8identityENS4_23SM90_TMA_LOAD_MULTICASTES1D_vS1E_EENS_8epilogue10collective6detail29Sm90TmaWarpSpecializedAdapterINS1I_15DefaultEpilogueISK_SL_SL_NS1H_6thread17LinearCombinationISK_Li1EffLNS1M_9ScaleType4KindE0ELNS_15FloatRoundStyleE2ESK_EENS1_15EpilogueDefaultEEEEEvvEEEEvNT_6ParamsE,"",@"SHT_CUDA_INFO"
	.sectionflags	@""
	.align	4


	//----- nvinfo : EIATTR_CUDA_API_VERSION
	.align		4
        /*0000*/ 	.byte	0x04, 0x37
        /*0002*/ 	.short	(.L_21 - .L_20)
.L_20:
        /*0004*/ 	.word	0x00000082


	//----- nvinfo : EIATTR_KPARAM_INFO
	.align		4
.L_21:
        /*0008*/ 	.byte	0x04, 0x17
        /*000a*/ 	.short	(.L_23 - .L_22)
.L_22:
        /*000c*/ 	.word	0x00000000
        /*0010*/ 	.short	0x0000
        /*0012*/ 	.short	0x0070
        /*0014*/ 	.byte	0x00, 0xf0, 0x01, 0x10


	//----- nvinfo : EIATTR_SPARSE_MMA_MASK
	.align		4
.L_23:
        /*0018*/ 	.byte	0x03, 0x50
        /*001a*/ 	.short	0x0000


	//----- nvinfo : EIATTR_MAXREG_COUNT
	.align		4
        /*001c*/ 	.byte	0x03, 0x1b
        /*001e*/ 	.short	0x00a8


	//----- nvinfo : EIATTR_NUM_BARRIERS
	.align		4
        /*0020*/ 	.byte	0x02, 0x4c
        /*0022*/ 	.byte	0x01
	.zero		1


	//----- nvinfo : EIATTR_EXTERNS
	.align		4
        /*0024*/ 	.byte	0x04, 0x0f
        /*0026*/ 	.short	(.L_25 - .L_24)


	//   ....[0]....
	.align		4
.L_24:
        /*0028*/ 	.word	index@(__assertfail)


	//----- nvinfo : EIATTR_ANNOTATIONS
	.align		4
.L_25:
        /*002c*/ 	.byte	0x04, 0x55
        /*002e*/ 	.short	(.L_27 - .L_26)


	//   ....[0]....
.L_26:
        /*0030*/ 	.word	0x00000001
        /*0034*/ 	.byte	0xf0, 0x0d, 0x00, 0x00, 0x01, 0x00, 0x00, 0x00, 0x80, 0x6a, 0x00, 0x00, 0x01, 0x00, 0x00, 0x00
        /*0044*/ 	.byte	0xb0, 0x77, 0x00, 0x00


	//----- nvinfo : EIATTR_MERCURY_ISA_VERSION
	.align		4
.L_27:
        /*0048*/ 	.byte	0x03, 0x5f
        /*004a*/ 	.short	0x0101


	//----- nvinfo : EIATTR_INT_WARP_WIDE_INSTR_OFFSETS
	.align		4
        /*004c*/ 	.byte	0x04, 0x31
        /*004e*/ 	.short	(.L_29 - .L_28)


	//   ....[0]....
.L_28:
        /*0050*/ 	.word	0x00000570


	//   ....[1]....
        /*0054*/ 	.word	0x000005a0


	//   ....[2]....
        /*0058*/ 	.word	0x000005e0


	//   ....[3]....
        /*005c*/ 	.word	0x00000710


	//   ....[4]....
        /*0060*/ 	.word	0x00000720


	//   ....[5]....
        /*0064*/ 	.word	0x00000730


	//   ....[6]....
        /*0068*/ 	.word	0x000007d0


	//   ....[7]....
        /*006c*/ 	.word	0x00000810


	//   ....[8]....
        /*0070*/ 	.word	0x00003be0


	//----- nvinfo : EIATTR_COOP_GROUP_MASK_REGIDS
	.align		4
.L_29:
        /*0074*/ 	.byte	0x04, 0x29
        /*0076*/ 	.short	(.L_31 - .L_30)


	//   ....[0]....
.L_30:
        /*0078*/ 	.word	0xffffffff


	//   ....[1]....
        /*007c*/ 	.word	0xffffffff


	//   ....[2]....
        /*0080*/ 	.word	0xffffffff


	//   ....[3]....
        /*0084*/ 	.word	0xffffffff


	//   ....[4]....
        /*0088*/ 	.word	0xffffffff


	//   ....[5]....
        /*008c*/ 	.word	0xffffffff


	//   ....[6]....
        /*0090*/ 	.word	0xffffffff


	//----- nvinfo : EIATTR_COOP_GROUP_INSTR_OFFSETS
	.align		4
.L_31:
        /*0094*/ 	.byte	0x04, 0x28
        /*0096*/ 	.short	(.L_33 - .L_32)


	//   ....[0]....
.L_32:
        /*0098*/ 	.word	0x00000070


	//   ....[1]....
        /*009c*/ 	.word	0x00000080


	//   ....[2]....
        /*00a0*/ 	.word	0x00000140


	//   ....[3]....
        /*00a4*/ 	.word	0x00000330


	//   ....[4]....
        /*00a8*/ 	.word	0x00000370


	//   ....[5]....
        /*00ac*/ 	.word	0x00000750


	//   ....[6]....
        /*00b0*/ 	.word	0x00000990


	//----- nvinfo : EIATTR_REG_RECONFIG
	.align		4
.L_33:
        /*00b4*/ 	.byte	0x01, 0x54
	.zero		2


	//----- nvinfo : EIATTR_SYSCALL_OFFSETS
	.align		4
        /*00b8*/ 	.byte	0x04, 0x46
        /*00ba*/ 	.short	(.L_35 - .L_34)


	//   ....[0]....
.L_34:
        /*00bc*/ 	.word	0x000018a0


	//----- nvinfo : EIATTR_MBARRIER_INSTR_OFFSETS
	.align		4
.L_35:
        /*00c0*/ 	.byte	0x04, 0x39
        /*00c2*/ 	.short	(.L_37 - .L_36)


	//   ....[0]....
.L_36:
        /*00c4*/ 	.word	0x00000260
        /*00c8*/ 	.word	0x000000ff
        /*00cc*/ 	.word	0x00000000
        /*00d0*/ 	.short	0x0100
        /*00d2*/ 	.byte	0x08
	.zero		1


	//   ....[1]....
        /*00d4*/ 	.word	0x00000270
        /*00d8*/ 	.word	0x000000ff
        /*00dc*/ 	.word	0x00000030
        /*00e0*/ 	.short	0x0100
        /*00e2*/ 	.byte	0x08
	.zero		1


	//   ....[2]....
        /*00e4*/ 	.word	0x00000280
        /*00e8*/ 	.word	0x000000ff
        /*00ec*/ 	.word	0x00000008
        /*00f0*/ 	.short	0x0100
        /*00f2*/ 	.byte	0x08
	.zero		1


	//   ....[3]....
        /*00f4*/ 	.word	0x00000290
        /*00f8*/ 	.word	0x000000ff
        /*00fc*/ 	.word	0x00000038
        /*0100*/ 	.short	0x0100
        /*0102*/ 	.byte	0x08
	.zero		1


	//   ....[4]....
        /*0104*/ 	.word	0x000002a0
        /*0108*/ 	.word	0x000000ff
        /*010c*/ 	.word	0x00000010
        /*0110*/ 	.short	0x0100
        /*0112*/ 	.byte	0x08
	.zero		1


	//   ....[5]....
        /*0114*/ 	.word	0x000002b0
        /*0118*/ 	.word	0x000000ff
        /*011c*/ 	.word	0x00000040
        /*0120*/ 	.short	0x0100
        /*0122*/ 	.byte	0x08
	.zero		1


	//   ....[6]....
        /*0124*/ 	.word	0x000002c0
        /*0128*/ 	.word	0x000000ff
        /*012c*/ 	.word	0x00000018
        /*0130*/ 	.short	0x0100
        /*0132*/ 	.byte	0x08
	.zero		1


	//   ....[7]....
        /*0134*/ 	.word	0x000002d0
        /*0138*/ 	.word	0x000000ff
        /*013c*/ 	.word	0x00000048
        /*0140*/ 	.short	0x0100
        /*0142*/ 	.byte	0x08
	.zero		1


	//   ....[8]....
        /*0144*/ 	.word	0x000002e0
        /*0148*/ 	.word	0x000000ff
        /*014c*/ 	.word	0x00000020
        /*0150*/ 	.short	0x0100
        /*0152*/ 	.byte	0x08
	.zero		1


	//   ....[9]....
        /*0154*/ 	.word	0x000002f0
        /*0158*/ 	.word	0x000000ff
        /*015c*/ 	.word	0x00000050
        /*0160*/ 	.short	0x0100
        /*0162*/ 	.byte	0x08
	.zero		1


	//   ....[10]....
        /*0164*/ 	.word	0x00000300
        /*0168*/ 	.word	0x000000ff
        /*016c*/ 	.word	0x00000028
        /*0170*/ 	.short	0x0100
        /*0172*/ 	.byte	0x08
	.zero		1


	//   ....[11]....
        /*0174*/ 	.word	0x00000310
        /*0178*/ 	.word	0x000000ff
        /*017c*/ 	.word	0x00000058
        /*0180*/ 	.short	0x0100
        /*0182*/ 	.byte	0x08
	.zero		1


	//   ....[12]....
        /*0184*/ 	.word	0x00000840
        /*0188*/ 	.word	0x000000ff
        /*018c*/ 	.word	0x00000090
        /*0190*/ 	.short	0x0100
        /*0192*/ 	.byte	0x08
	.zero		1


	//   ....[13]....
        /*0194*/ 	.word	0x000008d0
        /*0198*/ 	.word	0x000000ff
        /*019c*/ 	.word	0x00000098
        /*01a0*/ 	.short	0x0100
        /*01a2*/ 	.byte	0x08
	.zero		1


	//   ....[14]....
        /*01a4*/ 	.word	0x00000910
        /*01a8*/ 	.word	0x000000ff
        /*01ac*/ 	.word	0x00000070
        /*01b0*/ 	.short	0x0100
        /*01b2*/ 	.byte	0x09
	.zero		1


	//   ....[15]....
        /*01b4*/ 	.word	0x00000920
        /*01b8*/ 	.word	0x000000ff
        /*01bc*/ 	.word	0x00000078
        /*01c0*/ 	.short	0x0100
        /*01c2*/ 	.byte	0x09
	.zero		1


	//   ....[16]....
        /*01c4*/ 	.word	0x00000930
        /*01c8*/ 	.word	0x000000ff
        /*01cc*/ 	.word	0x00000080
        /*01d0*/ 	.short	0x0100
        /*01d2*/ 	.byte	0x09
	.zero		1


	//   ....[17]....
        /*01d4*/ 	.word	0x00000940
        /*01d8*/ 	.word	0x000000ff
        /*01dc*/ 	.word	0x00000088
        /*01e0*/ 	.short	0x0100
        /*01e2*/ 	.byte	0x09
	.zero		1


	//   ....[18]....
        /*01e4*/ 	.word	0x00001780
        /*01e8*/ 	.word	0x00000047
        /*01ec*/ 	.word	0x00000000
        /*01f0*/ 	.short	0x010a
        /*01f2*/ 	.byte	0x29
	.zero		1


	//   ....[19]....
        /*01f4*/ 	.word	0x00001920
        /*01f8*/ 	.word	0x00000003
        /*01fc*/ 	.word	0x00000000
        /*0200*/ 	.short	0x010a
        /*0202*/ 	.byte	0x3f
	.zero		1


	//   ....[20]....
        /*0204*/ 	.word	0x00001960
        /*0208*/ 	.word	0x00000003
        /*020c*/ 	.word	0x00000000
        /*0210*/ 	.short	0x010a
        /*0212*/ 	.byte	0x3f
	.zero		1


	//   ....[21]....
        /*0214*/ 	.word	0x00002a20
        /*0218*/ 	.word	0x000000ff
        /*021c*/ 	.word	0x00000000
        /*0220*/ 	.short	0x010a
        /*0222*/ 	.byte	0x04
	.zero		1


	//   ....[22]....
        /*0224*/ 	.word	0x00002a60
        /*0228*/ 	.word	0x000000ff
        /*022c*/ 	.word	0x00000000
        /*0230*/ 	.short	0x010a
        /*0232*/ 	.byte	0x04
	.zero		1


	//   ....[23]....
        /*0234*/ 	.word	0x00003a80
        /*0238*/ 	.word	0x00000005
        /*023c*/ 	.word	0x00000000
        /*0240*/ 	.short	0x0101
        /*0242*/ 	.byte	0x3f
	.zero		1


	//   ....[24]....
        /*0244*/ 	.word	0x00003b80
        /*0248*/ 	.word	0x00000048
        /*024c*/ 	.word	0x00000000
        /*0250*/ 	.short	0x0101
        /*0252*/ 	.byte	0x2a
	.zero		1


	//   ....[25]....
        /*0254*/ 	.word	0x00003c80
        /*0258*/ 	.word	0x00000003
        /*025c*/ 	.word	0x00000000
        /*0260*/ 	.short	0x0101
        /*0262*/ 	.byte	0x3f
	.zero		1


	//   ....[26]....
        /*0264*/ 	.word	0x00003d40
        /*0268*/ 	.word	0x00000047
        /*026c*/ 	.word	0x00000010
        /*0270*/ 	.short	0x010a
        /*0272*/ 	.byte	0x29
	.zero		1


	//   ....[27]....
        /*0274*/ 	.word	0x00006aa0
        /*0278*/ 	.word	0x0000004a
        /*027c*/ 	.word	0x00000000
        /*0280*/ 	.short	0x0101
        /*0282*/ 	.byte	0x2a
	.zero		1


	//   ....[28]....
        /*0284*/ 	.word	0x00007430
        /*0288*/ 	.word	0x0000000c
        /*028c*/ 	.word	0x00000030
        /*0290*/ 	.short	0x010a
        /*0292*/ 	.byte	0x3f
	.zero		1


	//   ....[29]....
        /*0294*/ 	.word	0x000078c0
        /*0298*/ 	.word	0x00000005
        /*029c*/ 	.word	0x00000098
        /*02a0*/ 	.short	0x0101
        /*02a2*/ 	.byte	0x3f
	.zero		1


	//   ....[30]....
        /*02a4*/ 	.word	0x00008040
        /*02a8*/ 	.word	0x00000009
        /*02ac*/ 	.word	0x00000000
        /*02b0*/ 	.short	0x010a
        /*02b2*/ 	.byte	0x3f
	.zero		1


	//   ....[31]....
        /*02b4*/ 	.word	0x000080c0
        /*02b8*/ 	.word	0x00000008
        /*02bc*/ 	.word	0x00000000
        /*02c0*/ 	.short	0x010a
        /*02c2*/ 	.byte	0x3f
	.zero		1


	//   ....[32]....
        /*02c4*/ 	.word	0x00008150
        /*02c8*/ 	.word	0x00000009
        /*02cc*/ 	.word	0x00000000
        /*02d0*/ 	.short	0x010a
        /*02d2*/ 	.byte	0x3f
	.zero		1


	//   ....[33]....
        /*02d4*/ 	.word	0x000081e0
        /*02d8*/ 	.word	0x00000008
        /*02dc*/ 	.word	0x00000000
        /*02e0*/ 	.short	0x010a
        /*02e2*/ 	.byte	0x3f
	.zero		1


	//   ....[34]....
        /*02e4*/ 	.word	0x00008270
        /*02e8*/ 	.word	0x0000000b
        /*02ec*/ 	.word	0x00000000
        /*02f0*/ 	.short	0x010a
        /*02f2*/ 	.byte	0x3f
	.zero		1


	//   ....[35]....
        /*02f4*/ 	.word	0x00008300
        /*02f8*/ 	.word	0x00000003
        /*02fc*/ 	.word	0x00000000
        /*0300*/ 	.short	0x010a
        /*0302*/ 	.byte	0x3f
	.zero		1


	//   ....[36]....
        /*0304*/ 	.word	0x00008360
        /*0308*/ 	.word	0x00000049
        /*030c*/ 	.word	0x00000000
        /*0310*/ 	.short	0x010a
        /*0312*/ 	.byte	0x3f
	.zero		1


	//   ....[37]....
        /*0314*/ 	.word	0x000083b0
        /*0318*/ 	.word	0x00000003
        /*031c*/ 	.word	0x00000000
        /*0320*/ 	.short	0x010a
        /*0322*/ 	.byte	0x3f
	.zero		1


	//   ....[38]....
        /*0324*/ 	.word	0x00008410
        /*0328*/ 	.word	0x00000005
        /*032c*/ 	.word	0x00000000
        /*0330*/ 	.short	0x010a
        /*0332*/ 	.byte	0x3f
	.zero		1


	//   ....[39]....
        /*0334*/ 	.word	0x00008460
        /*0338*/ 	.word	0x00000049
        /*033c*/ 	.word	0x00000010
        /*0340*/ 	.short	0x010a
        /*0342*/ 	.byte	0x3f
	.zero		1


	//   ....[40]....
        /*0344*/ 	.word	0x00008530
        /*0348*/ 	.word	0x0000000c
        /*034c*/ 	.word	0x00000030
        /*0350*/ 	.short	0x010a
        /*0352*/ 	.byte	0x3f
	.zero		1


	//   ....[41]....
        /*0354*/ 	.word	0x00008600
        /*0358*/ 	.word	0x00000009
        /*035c*/ 	.word	0x00000000
        /*0360*/ 	.short	0x010a
        /*0362*/ 	.byte	0x3f
	.zero		1


	//   ....[42]....
        /*0364*/ 	.word	0x00008650
        /*0368*/ 	.word	0x00000008
        /*036c*/ 	.word	0x00000000
        /*0370*/ 	.short	0x010a
        /*0372*/ 	.byte	0x3f
	.zero		1


	//   ....[43]....
        /*0374*/ 	.word	0x000086a0
        /*0378*/ 	.word	0x00000009
        /*037c*/ 	.word	0x00000000
        /*0380*/ 	.short	0x010a
        /*0382*/ 	.byte	0x3f
	.zero		1


	//   ....[44]....
        /*0384*/ 	.word	0x000086f0
        /*0388*/ 	.word	0x00000008
        /*038c*/ 	.word	0x00000000
        /*0390*/ 	.short	0x010a
        /*0392*/ 	.byte	0x3f
	.zero		1


	//   ....[45]....
        /*0394*/ 	.word	0x00008740
        /*0398*/ 	.word	0x0000000b
        /*039c*/ 	.word	0x00000000
        /*03a0*/ 	.short	0x010a
        /*03a2*/ 	.byte	0x3f
	.zero		1


	//----- nvinfo : EIATTR_NUM_MBARRIERS
	.align		4
.L_37:
        /*03a4*/ 	.byte	0x03, 0x38
        /*03a6*/ 	.short	0x0012


	//----- nvinfo : EIATTR_EXIT_INSTR_OFFSETS
	.align		4
        /*03a8*/ 	.byte	0x04, 0x1c
        /*03aa*/ 	.short	(.L_39 - .L_38)


	//   ....[0]....
.L_38:
        /*03ac*/ 	.word	0x00001430


	//   ....[1]....
        /*03b0*/ 	.word	0x00001490


	//   ....[2]....
        /*03b4*/ 	.word	0x00007130


	//   ....[3]....
        /*03b8*/ 	.word	0x00007160


	//   ....[4]....
        /*03bc*/ 	.word	0x00008350


	//----- nvinfo : EIATTR_MAX_THREADS
	.align		4
.L_39:
        /*03c0*/ 	.byte	0x04, 0x05
        /*03c2*/ 	.short	(.L_41 - .L_40)
.L_40:
        /*03c4*/ 	.word	0x00000180
        /*03c8*/ 	.word	0x00000001
        /*03cc*/ 	.word	0x00000001


	//----- nvinfo : EIATTR_CRS_STACK_SIZE
	.align		4
.L_41:
        /*03d0*/ 	.byte	0x04, 0x1e
        /*03d2*/ 	.short	(.L_43 - .L_42)
.L_42:
        /*03d4*/ 	.word	0x00000000


	//----- nvinfo : EIATTR_CBANK_PARAM_SIZE
	.align		4
.L_43:
        /*03d8*/ 	.byte	0x03, 0x19
        /*03da*/ 	.short	0x0470


	//----- nvinfo : EIATTR_PARAM_CBANK
	.align		4
        /*03dc*/ 	.byte	0x04, 0x0a
        /*03de*/ 	.short	(.L_45 - .L_44)
	.align		4
.L_44:
        /*03e0*/ 	.word	index@(.nv.constant0._ZN7cutlass13device_kernelINS_4gemm6kernel13GemmUniversalIN4cute5tupleIJiiiiEEENS1_10collective13CollectiveMmaINS1_34MainloopSm90TmaGmmaWarpSpecializedILi6ENS5_IJNS4_1CILi2EEENSA_ILi1EEESC_EEENS1_32KernelTmaWarpSpecializedPingpongEEENS5_IJNSA_ILi64EEENSA_ILi80EEENSA_ILi128EEEEEENS_6half_tENS5_IJlSC_lEEESK_SL_NS4_8TiledMMAINS4_8MMA_AtomIJNS4_4SM904GMMA25MMA_64x16x16_F32F16F16_SSILNSP_5MajorE0ELSR_0ELNSP_7ScaleInE1ELSS_1EEEEEENS4_6LayoutINS5_IJSC_SC_SC_EEENS5_IJNSA_ILi0EEESX_SX_EEEEENS5_IJNS4_10UnderscoreES10_S10_EEEEENS4_13SM90_TMA_LOADENS4_14ComposedLayoutINS4_7SwizzleILi3ELi4ELi3EEENS4_18smem_ptr_flag_bitsILi16EEENSV_INS5_IJNSA_ILi8EEESG_EEENS5_IJSG_SC_EEEEEEEvNS4_8identityENS4_23SM90_TMA_LOAD_MULTICASTES1D_vS1E_EENS_8epilogue10collective6detail29Sm90TmaWarpSpecializedAdapterINS1I_15DefaultEpilogueISK_SL_SL_NS1H_6thread17LinearCombinationISK_Li1EffLNS1M_9ScaleType4KindE0ELNS_15FloatRoundStyleE2ESK_EENS1_15EpilogueDefaultEEEEEvvEEEEvNT_6ParamsE)
        /*03e4*/ 	.short	0x0210
        /*03e6*/ 	.short	0x0470


	//----- nvinfo : EIATTR_SW_WAR
	.align		4
.L_45:
        /*03e8*/ 	.byte	0x04, 0x36
        /*03ea*/ 	.short	(.L_47 - .L_46)
.L_46:
        /*03ec*/ 	.word	0x00000008
.L_47:


//--------------------- .nv.callgraph             --------------------------
	.section	.nv.callgraph,"",@"SHT_CUDA_CALLGRAPH"
	.align	4
	.sectionentsize	8
	.align		4
        /*0000*/ 	.word	0x00000000
	.align		4
        /*0004*/ 	.word	0xffffffff
	.align		4
        /*0008*/ 	.word	index@(_ZN7cutlass13device_kernelINS_4gemm6kernel13GemmUniversalIN4cute5tupleIJiiiiEEENS1_10collective13CollectiveMmaINS1_34MainloopSm90TmaGmmaWarpSpecializedILi6ENS5_IJNS4_1CILi2EEENSA_ILi1EEESC_EEENS1_32KernelTmaWarpSpecializedPingpongEEENS5_IJNSA_ILi64EEENSA_ILi80EEENSA_ILi128EEEEEENS_6half_tENS5_IJlSC_lEEESK_SL_NS4_8TiledMMAINS4_8MMA_AtomIJNS4_4SM904GMMA25MMA_64x16x16_F32F16F16_SSILNSP_5MajorE0ELSR_0ELNSP_7ScaleInE1ELSS_1EEEEEENS4_6LayoutINS5_IJSC_SC_SC_EEENS5_IJNSA_ILi0EEESX_SX_EEEEENS5_IJNS4_10UnderscoreES10_S10_EEEEENS4_13SM90_TMA_LOADENS4_14ComposedLayoutINS4_7SwizzleILi3ELi4ELi3EEENS4_18smem_ptr_flag_bitsILi16EEENSV_INS5_IJNSA_ILi8EEESG_EEENS5_IJSG_SC_EEEEEEEvNS4_8identityENS4_23SM90_TMA_LOAD_MULTICASTES1D_vS1E_EENS_8epilogue10collective6detail29Sm90TmaWarpSpecializedAdapterINS1I_15DefaultEpilogueISK_SL_SL_NS1H_6thread17LinearCombinationISK_Li1EffLNS1M_9ScaleType4KindE0ELNS_15FloatRoundStyleE2ESK_EENS1_15EpilogueDefaultEEEEEvvEEEEvNT_6ParamsE)
	.align		4
        /*000c*/ 	.word	index@(__assertfail)
	.align		4
        /*0010*/ 	.word	0x00000000
	.align		4
        /*0014*/ 	.word	0xfffffffe
	.align		4
        /*0018*/ 	.word	0x00000000
	.align		4
        /*001c*/ 	.word	0xfffffffd
	.align		4
        /*0020*/ 	.word	0x00000000
	.align		4
        /*0024*/ 	.word	0xfffffffc


//--------------------- .nv.constant4             --------------------------
	.section	.nv.constant4,"a",@progbits
	.align	8
	.align		8
.nv.constant4:
        /*0000*/ 	.dword	__assertfail
	.align		8
        /*0008*/ 	.dword	__unnamed_1
	.align		8
        /*0010*/ 	.dword	_ZN40_INTERNAL_1c310aed_4_k_cu_8d101ce9_126704cuda3std3__45__cpo5beginE
	.align		8
        /*0018*/ 	.dword	_ZN40_INTERNAL_1c310aed_4_k_cu_8d101ce9_126704cuda3std3__45__cpo3endE
	.align		8
        /*0020*/ 	.dword	_ZN40_INTERNAL_1c310aed_4_k_cu_8d101ce9_126704cuda3std3__45__cpo6cbeginE
	.align		8
        /*0028*/ 	.dword	_ZN40_INTERNAL_1c310aed_4_k_cu_8d101ce9_126704cuda3std3__45__cpo4cendE
	.align		8
        /*0030*/ 	.dword	_ZN40_INTERNAL_1c310aed_4_k_cu_8d101ce9_126704cuda3std3__442_GLOBAL__N__1c310aed_4_k_cu_8d101ce9_126706ignoreE
	.align		8
        /*0038*/ 	.dword	_ZN40_INTERNAL_1c310aed_4_k_cu_8d101ce9_126704cuda3std3__419piecewise_constructE
	.align		8
        /*0040*/ 	.dword	_ZN40_INTERNAL_1c310aed_4_k_cu_8d101ce9_126704cuda3std3__48in_placeE
	.align		8
        /*0048*/ 	.dword	_ZN40_INTERNAL_1c310aed_4_k_cu_8d101ce9_126704cuda3std6ranges3__45__cpo4swapE
	.align		8
        /*0050*/ 	.dword	_ZN40_INTERNAL_1c310aed_4_k_cu_8d101ce9_126704cuda3std6ranges3__45__cpo9iter_moveE
	.align		8
        /*0058*/ 	.dword	_ZN40_INTERNAL_1c310aed_4_k_cu_8d101ce9_126704cute7productE
	.align		8
        /*0060*/ 	.dword	_ZN40_INTERNAL_1c310aed_4_k_cu_8d101ce9_126704cute1_E
	.align		8
        /*0068*/ 	.dword	$str$22
	.align		8
        /*0070*/ 	.dword	$str$23


//--------------------- .text._ZN7cutlass13device_kernelINS_4gemm6kernel13GemmUniversalIN4cute5tupleIJiiiiEEENS1_10collective13CollectiveMmaINS1_34MainloopSm90TmaGmmaWarpSpecializedILi6ENS5_IJNS4_1CILi2EEENSA_ILi1EEESC_EEENS1_32KernelTmaWarpSpecializedPingpongEEENS5_IJNSA_ILi64EEENSA_ILi80EEENSA_ILi128EEEEEENS_6half_tENS5_IJlSC_lEEESK_SL_NS4_8TiledMMAINS4_8MMA_AtomIJNS4_4SM904GMMA25MMA_64x16x16_F32F16F16_SSILNSP_5MajorE0ELSR_0ELNSP_7ScaleInE1ELSS_1EEEEEENS4_6LayoutINS5_IJSC_SC_SC_EEENS5_IJNSA_ILi0EEESX_SX_EEEEENS5_IJNS4_10UnderscoreES10_S10_EEEEENS4_13SM90_TMA_LOADENS4_14ComposedLayoutINS4_7SwizzleILi3ELi4ELi3EEENS4_18smem_ptr_flag_bitsILi16EEENSV_INS5_IJNSA_ILi8EEESG_EEENS5_IJSG_SC_EEEEEEEvNS4_8identityENS4_23SM90_TMA_LOAD_MULTICASTES1D_vS1E_EENS_8epilogue10collective6detail29Sm90TmaWarpSpecializedAdapterINS1I_15DefaultEpilogueISK_SL_SL_NS1H_6thread17LinearCombinationISK_Li1EffLNS1M_9ScaleType4KindE0ELNS_15FloatRoundStyleE2ESK_EENS1_15EpilogueDefaultEEEEEvvEEEEvNT_6ParamsE --------------------------
	.section	.text._ZN7cutlass13device_kernelINS_4gemm6kernel13GemmUniversalIN4cute5tupleIJiiiiEEENS1_10collective13CollectiveMmaINS1_34MainloopSm90TmaGmmaWarpSpecializedILi6ENS5_IJNS4_1CILi2EEENSA_ILi1EEESC_EEENS1_32KernelTmaWarpSpecializedPingpongEEENS5_IJNSA_ILi64EEENSA_ILi80EEENSA_ILi128EEEEEENS_6half_tENS5_IJlSC_lEEESK_SL_NS4_8TiledMMAINS4_8MMA_AtomIJNS4_4SM904GMMA25MMA_64x16x16_F32F16F16_SSILNSP_5MajorE0ELSR_0ELNSP_7ScaleInE1ELSS_1EEEEEENS4_6LayoutINS5_IJSC_SC_SC_EEENS5_IJNSA_ILi0EEESX_SX_EEEEENS5_IJNS4_10UnderscoreES10_S10_EEEEENS4_13SM90_TMA_LOADENS4_14ComposedLayoutINS4_7SwizzleILi3ELi4ELi3EEENS4_18smem_ptr_flag_bitsILi16EEENSV_INS5_IJNSA_ILi8EEESG_EEENS5_IJSG_SC_EEEEEEEvNS4_8identityENS4_23SM90_TMA_LOAD_MULTICASTES1D_vS1E_EENS_8epilogue10collective6detail29Sm90TmaWarpSpecializedAdapterINS1I_15DefaultEpilogueISK_SL_SL_NS1H_6thread17LinearCombinationISK_Li1EffLNS1M_9ScaleType4KindE0ELNS_15FloatRoundStyleE2ESK_EENS1_15EpilogueDefaultEEEEEvvEEEEvNT_6ParamsE,"ax",@progbits
	.align	128
.text._ZN7cutlass13device_kernelINS_4gemm6kernel13GemmUniversalIN4cute5tupleIJiiiiEEENS1_10collective13CollectiveMmaINS1_34MainloopSm90TmaGmmaWarpSpecializedILi6ENS5_IJNS4_1CILi2EEENSA_ILi1EEESC_EEENS1_32KernelTmaWarpSpecializedPingpongEEENS5_IJNSA_ILi64EEENSA_ILi80EEENSA_ILi128EEEEEENS_6half_tENS5_IJlSC_lEEESK_SL_NS4_8TiledMMAINS4_8MMA_AtomIJNS4_4SM904GMMA25MMA_64x16x16_F32F16F16_SSILNSP_5MajorE0ELSR_0ELNSP_7ScaleInE1ELSS_1EEEEEENS4_6LayoutINS5_IJSC_SC_SC_EEENS5_IJNSA_ILi0EEESX_SX_EEEEENS5_IJNS4_10UnderscoreES10_S10_EEEEENS4_13SM90_TMA_LOADENS4_14ComposedLayoutINS4_7SwizzleILi3ELi4ELi3EEENS4_18smem_ptr_flag_bitsILi16EEENSV_INS5_IJNSA_ILi8EEESG_EEENS5_IJSG_SC_EEEEEEEvNS4_8identityENS4_23SM90_TMA_LOAD_MULTICASTES1D_vS1E_EENS_8epilogue10collective6detail29Sm90TmaWarpSpecializedAdapterINS1I_15DefaultEpilogueISK_SL_SL_NS1H_6thread17LinearCombinationISK_Li1EffLNS1M_9ScaleType4KindE0ELNS_15FloatRoundStyleE2ESK_EENS1_15EpilogueDefaultEEEEEvvEEEEvNT_6ParamsE:
        .type           _ZN7cutlass13device_kernelINS_4gemm6kernel13GemmUniversalIN4cute5tupleIJiiiiEEENS1_10collective13CollectiveMmaINS1_34MainloopSm90TmaGmmaWarpSpecializedILi6ENS5_IJNS4_1CILi2EEENSA_ILi1EEESC_EEENS1_32KernelTmaWarpSpecializedPingpongEEENS5_IJNSA_ILi64EEENSA_ILi80EEENSA_ILi128EEEEEENS_6half_tENS5_IJlSC_lEEESK_SL_NS4_8TiledMMAINS4_8MMA_AtomIJNS4_4SM904GMMA25MMA_64x16x16_F32F16F16_SSILNSP_5MajorE0ELSR_0ELNSP_7ScaleInE1ELSS_1EEEEEENS4_6LayoutINS5_IJSC_SC_SC_EEENS5_IJNSA_ILi0EEESX_SX_EEEEENS5_IJNS4_10UnderscoreES10_S10_EEEEENS4_13SM90_TMA_LOADENS4_14ComposedLayoutINS4_7SwizzleILi3ELi4ELi3EEENS4_18smem_ptr_flag_bitsILi16EEENSV_INS5_IJNSA_ILi8EEESG_EEENS5_IJSG_SC_EEEEEEEvNS4_8identityENS4_23SM90_TMA_LOAD_MULTICASTES1D_vS1E_EENS_8epilogue10collective6detail29Sm90TmaWarpSpecializedAdapterINS1I_15DefaultEpilogueISK_SL_SL_NS1H_6thread17LinearCombinationISK_Li1EffLNS1M_9ScaleType4KindE0ELNS_15FloatRoundStyleE2ESK_EENS1_15EpilogueDefaultEEEEEvvEEEEvNT_6ParamsE,@function
        .size           _ZN7cutlass13device_kernelINS_4gemm6kernel13GemmUniversalIN4cute5tupleIJiiiiEEENS1_10collective13CollectiveMmaINS1_34MainloopSm90TmaGmmaWarpSpecializedILi6ENS5_IJNS4_1CILi2EEENSA_ILi1EEESC_EEENS1_32KernelTmaWarpSpecializedPingpongEEENS5_IJNSA_ILi64EEENSA_ILi80EEENSA_ILi128EEEEEENS_6half_tENS5_IJlSC_lEEESK_SL_NS4_8TiledMMAINS4_8MMA_AtomIJNS4_4SM904GMMA25MMA_64x16x16_F32F16F16_SSILNSP_5MajorE0ELSR_0ELNSP_7ScaleInE1ELSS_1EEEEEENS4_6LayoutINS5_IJSC_SC_SC_EEENS5_IJNSA_ILi0EEESX_SX_EEEEENS5_IJNS4_10UnderscoreES10_S10_EEEEENS4_13SM90_TMA_LOADENS4_14ComposedLayoutINS4_7SwizzleILi3ELi4ELi3EEENS4_18smem_ptr_flag_bitsILi16EEENSV_INS5_IJNSA_ILi8EEESG_EEENS5_IJSG_SC_EEEEEEEvNS4_8identityENS4_23SM90_TMA_LOAD_MULTICASTES1D_vS1E_EENS_8epilogue10collective6detail29Sm90TmaWarpSpecializedAdapterINS1I_15DefaultEpilogueISK_SL_SL_NS1H_6thread17LinearCombinationISK_Li1EffLNS1M_9ScaleType4KindE0ELNS_15FloatRoundStyleE2ESK_EENS1_15EpilogueDefaultEEEEEvvEEEEvNT_6ParamsE,(.L_x_157 - _ZN7cutlass13device_kernelINS_4gemm6kernel13GemmUniversalIN4cute5tupleIJiiiiEEENS1_10collective13CollectiveMmaINS1_34MainloopSm90TmaGmmaWarpSpecializedILi6ENS5_IJNS4_1CILi2EEENSA_ILi1EEESC_EEENS1_32KernelTmaWarpSpecializedPingpongEEENS5_IJNSA_ILi64EEENSA_ILi80EEENSA_ILi128EEEEEENS_6half_tENS5_IJlSC_lEEESK_SL_NS4_8TiledMMAINS4_8MMA_AtomIJNS4_4SM904GMMA25MMA_64x16x16_F32F16F16_SSILNSP_5MajorE0ELSR_0ELNSP_7ScaleInE1ELSS_1EEEEEENS4_6LayoutINS5_IJSC_SC_SC_EEENS5_IJNSA_ILi0EEESX_SX_EEEEENS5_IJNS4_10UnderscoreES10_S10_EEEEENS4_13SM90_TMA_LOADENS4_14ComposedLayoutINS4_7SwizzleILi3ELi4ELi3EEENS4_18smem_ptr_flag_bitsILi16EEENSV_INS5_IJNSA_ILi8EEESG_EEENS5_IJSG_SC_EEEEEEEvNS4_8identityENS4_23SM90_TMA_LOAD_MULTICASTES1D_vS1E_EENS_8epilogue10collective6detail29Sm90TmaWarpSpecializedAdapterINS1I_15DefaultEpilogueISK_SL_SL_NS1H_6thread17LinearCombinationISK_Li1EffLNS1M_9ScaleType4KindE0ELNS_15FloatRoundStyleE2ESK_EENS1_15EpilogueDefaultEEEEEvvEEEEvNT_6ParamsE)
        .other          _ZN7cutlass13device_kernelINS_4gemm6kernel13GemmUniversalIN4cute5tupleIJiiiiEEENS1_10collective13CollectiveMmaINS1_34MainloopSm90TmaGmmaWarpSpecializedILi6ENS5_IJNS4_1CILi2EEENSA_ILi1EEESC_EEENS1_32KernelTmaWarpSpecializedPingpongEEENS5_IJNSA_ILi64EEENSA_ILi80EEENSA_ILi128EEEEEENS_6half_tENS5_IJlSC_lEEESK_SL_NS4_8TiledMMAINS4_8MMA_AtomIJNS4_4SM904GMMA25MMA_64x16x16_F32F16F16_SSILNSP_5MajorE0ELSR_0ELNSP_7ScaleInE1ELSS_1EEEEEENS4_6LayoutINS5_IJSC_SC_SC_EEENS5_IJNSA_ILi0EEESX_SX_EEEEENS5_IJNS4_10UnderscoreES10_S10_EEEEENS4_13SM90_TMA_LOADENS4_14ComposedLayoutINS4_7SwizzleILi3ELi4ELi3EEENS4_18smem_ptr_flag_bitsILi16EEENSV_INS5_IJNSA_ILi8EEESG_EEENS5_IJSG_SC_EEEEEEEvNS4_8identityENS4_23SM90_TMA_LOAD_MULTICASTES1D_vS1E_EENS_8epilogue10collective6detail29Sm90TmaWarpSpecializedAdapterINS1I_15DefaultEpilogueISK_SL_SL_NS1H_6thread17LinearCombinationISK_Li1EffLNS1M_9ScaleType4KindE0ELNS_15FloatRoundStyleE2ESK_EENS1_15EpilogueDefaultEEEEEvvEEEEvNT_6ParamsE,@"STO_CUDA_ENTRY STV_DEFAULT"
_ZN7cutlass13device_kernelINS_4gemm6kernel13GemmUniversalIN4cute5tupleIJiiiiEEENS1_10collective13CollectiveMmaINS1_34MainloopSm90TmaGmmaWarpSpecializedILi6ENS5_IJNS4_1CILi2EEENSA_ILi1EEESC_EEENS1_32KernelTmaWarpSpecializedPingpongEEENS5_IJNSA_ILi64EEENSA_ILi80EEENSA_ILi128EEEEEENS_6half_tENS5_IJlSC_lEEESK_SL_NS4_8TiledMMAINS4_8MMA_AtomIJNS4_4SM904GMMA25MMA_64x16x16_F32F16F16_SSILNSP_5MajorE0ELSR_0ELNSP_7ScaleInE1ELSS_1EEEEEENS4_6LayoutINS5_IJSC_SC_SC_EEENS5_IJNSA_ILi0EEESX_SX_EEEEENS5_IJNS4_10UnderscoreES10_S10_EEEEENS4_13SM90_TMA_LOADENS4_14ComposedLayoutINS4_7SwizzleILi3ELi4ELi3EEENS4_18smem_ptr_flag_bitsILi16EEENSV_INS5_IJNSA_ILi8EEESG_EEENS5_IJSG_SC_EEEEEEEvNS4_8identityENS4_23SM90_TMA_LOAD_MULTICASTES1D_vS1E_EENS_8epilogue10collective6detail29Sm90TmaWarpSpecializedAdapterINS1I_15DefaultEpilogueISK_SL_SL_NS1H_6thread17LinearCombinationISK_Li1EffLNS1M_9ScaleType4KindE0ELNS_15FloatRoundStyleE2ESK_EENS1_15EpilogueDefaultEEEEEvvEEEEvNT_6ParamsE:
[----:B------:R-:W0:Y:S02]  /*0000*/  LDC R1, c[0x0][0x28] ;  /* 0x00000a00ff017b82 */ /* 0x000e240000000800 */
[----:B0-----:R-:W-:Y:S01]  /*0010*/  VIADD R1, R1, 0xfffffff8 ;  /* 0xfffffff801017836 */ /* 0x001fe20000000000 */
[----:B------:R-:W0:Y:S01]  /*0020*/  S2R R4, SR_TID.X ;  /* 0x0000000000047919 */ /* 0x000e220000002100 */
[----:B------:R-:W-:Y:S01]  /*0030*/  ELECT P0, URZ, PT ;  /* 0x00000000003f782f */ /* 0x000fe20003800000 */
[----:B------:R-:W-:Y:S01]  /*0040*/  BSSY B0, `(.L_x_0) ;  /* 0x000000f000007945 */ /* 0x000fe20003800000 */
[--C-:B0-----:R-:W-:Y:S02]  /*0050*/  SHF.R.U32.HI R2, RZ, 0x5, R4.reuse ;  /* 0x00000005ff027819 */ /* 0x101fe40000011604 */
[----:B------:R-:W-:-:S03]  /*0060*/  SHF.R.U32.HI R7, RZ, 0x7, R4 ;  /* 0x00000007ff077819 */ /* 0x000fc60000011604 */
[----:B------:R-:W0:Y:S04]  /*0070*/  SHFL.IDX PT, R5, R2, RZ, 0x1f ;  /* 0x00001fff02057589 */ /* 0x000e2800000e0000 */
[----:B------:R1:W2:Y:S01]  /*0080*/  SHFL.IDX PT, R10, R7, RZ, 0x1f ;  /* 0x00001fff070a7589 */ /* 0x0002a200000e0000 */
[----:B0-----:R-:W-:-:S13]  /*0090*/  ISETP.NE.OR P0, PT, R5, RZ, !P0 ;  /* 0x000000ff0500720c */ /* 0x001fda0004705670 */
[----:B-12---:R-:W-:Y:S05]  /*00a0*/  @P0 BRA `(.L_x_1) ;  /* 0x0000000000200947 */ /* 0x006fea0003800000 */
[----:B------:R-:W-:Y:S02]  /*00b0*/  ULDC.64 UR4, c[0x0][0x198] ;  /* 0x0000660000047ab9 */ /* 0x000fe40000000a00 */
[----:B------:R-:W-:Y:S02]  /*00c0*/  UIADD3 UR6, UP0, UR4, 0xf0, URZ ;  /* 0x000000f004067890 */ /* 0x000fe4000ff1e03f */
[----:B------:R-:W-:Y:S02]  /*00d0*/  UIADD3 UR4, UP1, UR4, 0x1f0, URZ ;  /* 0x000001f004047890 */ /* 0x000fe4000ff3e03f */
[----:B------:R-:W-:Y:S02]  /*00e0*/  UIADD3.X UR7, URZ, UR5, URZ, UP0, !UPT ;  /* 0x000000053f077290 */ /* 0x000fe400087fe43f */
[----:B------:R-:W-:-:S07]  /*00f0*/  UIADD3.X UR5, URZ, UR5, URZ, UP1, !UPT ;  /* 0x000000053f057290 */ /* 0x000fce0008ffe43f */
[----:B------:R0:W-:Y:S02]  /*0100*/  UTMACCTL.PF [UR6] ;  /* 0x00000000060079b9 */ /* 0x0001e40008040000 */
[----:B------:R0:W-:Y:S02]  /*0110*/  UTMACCTL.PF [UR4] ;  /* 0x00000000040079b9 */ /* 0x0001e40008040000 */
[----:B0-----:R-:W-:Y:S01]  /*0120*/  NOP ;  /* 0x0000000000007918 */ /* 0x001fe20000000000 */
.L_x_1:
[----:B------:R-:W-:Y:S05]  /*0130*/  BSYNC B0 ;  /* 0x0000000000007941 */ /* 0x000fea0003800000 */
.L_x_0:
[----:B------:R-:W0:Y:S01]  /*0140*/  SHFL.IDX PT, R8, R2, RZ, 0x1f ;  /* 0x00001fff02087589 */ /* 0x000e2200000e0000 */
[----:B------:R-:W-:-:S04]  /*0150*/  SHF.R.S32.HI R3, RZ, 0x1f, R4 ;  /* 0x0000001fff037819 */ /* 0x000fc80000011404 */
[----:B------:R-:W-:Y:S02]  /*0160*/  LEA.HI R3, R3, R4, RZ, 0x7 ;  /* 0x0000000403037211 */ /* 0x000fe400078f38ff */
[----:B0-----:R-:W-:-:S13]  /*0170*/  ISETP.NE.AND P0, PT, R8, RZ, PT ;  /* 0x000000ff0800720c */ /* 0x001fda0003f05270 */
[----:B------:R-:W-:Y:S05]  /*0180*/  @P0 BRA `(.L_x_2) ;  /* 0x0000000000680947 */ /* 0x000fea0003800000 */
[----:B------:R-:W0:Y:S01]  /*0190*/  S2UR UR8, SR_CgaCtaId ;  /* 0x00000000000879c3 */ /* 0x000e220000008800 */
[----:B------:R-:W-:Y:S01]  /*01a0*/  UMOV UR4, 0x400 ;  /* 0x0000040000047882 */ /* 0x000fe20000000000 */
[----:B------:R-:W-:Y:S01]  /*01b0*/  UMOV UR5, 0x1 ;  /* 0x0000000100057882 */ /* 0x000fe20000000000 */
[----:B------:R-:W-:Y:S01]  /*01c0*/  UMOV UR6, 0x2 ;  /* 0x0000000200067882 */ /* 0x000fe20000000000 */
[----:B------:R-:W-:Y:S01]  /*01d0*/  ELECT P0, URZ, PT ;  /* 0x00000000003f782f */ /* 0x000fe20003800000 */
[----:B------:R-:W-:-:S04]  /*01e0*/  UIADD3 UR6, -UR6, 0x100000, URZ ;  /* 0x0010000006067890 */ /* 0x000fc8000fffe13f */
[----:B------:R-:W-:Y:S02]  /*01f0*/  USHF.L.U32 UR7, UR6, 0xb, URZ ;  /* 0x0000000b06077899 */ /* 0x000fe4000800063f */
[----:B------:R-:W-:Y:S02]  /*0200*/  USHF.L.U32 UR6, UR6, 0x1, URZ ;  /* 0x0000000106067899 */ /* 0x000fe4000800063f */
[----:B0-----:R-:W-:Y:S02]  /*0210*/  ULEA UR8, UR8, UR4, 0x18 ;  /* 0x0000000408087291 */ /* 0x001fe4000f8ec03f */
[----:B------:R-:W-:-:S04]  /*0220*/  UIADD3 UR4, -UR5, 0x100000, URZ ;  /* 0x0010000005047890 */ /* 0x000fc8000fffe13f */
[----:B------:R-:W-:Y:S02]  /*0230*/  USHF.L.U32 UR5, UR4, 0xb, URZ ;  /* 0x0000000b04057899 */ /* 0x000fe4000800063f */
[----:B------:R-:W-:Y:S01]  /*0240*/  USHF.L.U32 UR4, UR4, 0x1, URZ ;  /* 0x0000000104047899 */ /* 0x000fe2000800063f */
[----:B------:R-:W0:Y:S11]  /*0250*/  FENCE.VIEW.ASYNC.S ;  /* 0x00000000000073c6 */ /* 0x000e360000000000 */
[----:B0-----:R0:W1:Y:S01]  /*0260*/  SYNCS.EXCH.64 URZ, [UR8], UR4 ;  /* 0x00000004083f75b2 */ /* 0x0010620008000100 */
[----:B------:R0:W2:Y:S01]  /*0270*/  SYNCS.EXCH.64 URZ, [UR8+0x30], UR6 ;  /* 0x00003006083f75b2 */ /* 0x0000a20008000100 */
[----:B------:R0:W3:Y:S01]  /*0280*/  SYNCS.EXCH.64 URZ, [UR8+0x8], UR4 ;  /* 0x00000804083f75b2 */ /* 0x0000e20008000100 */
[----:B------:R0:W4:Y:S01]  /*0290*/  SYNCS.EXCH.64 URZ, [UR8+0x38], UR6 ;  /* 0x00003806083f75b2 */ /* 0x0001220008000100 */
[----:B------:R0:W0:Y:S01]  /*02a0*/  SYNCS.EXCH.64 URZ, [UR8+0x10], UR4 ;  /* 0x00001004083f75b2 */ /* 0x0000220008000100 */
[----:B------:R0:W0:Y:S01]  /*02b0*/  SYNCS.EXCH.64 URZ, [UR8+0x40], UR6 ;  /* 0x00004006083f75b2 */ /* 0x0000220008000100 */
[----:B------:R0:W0:Y:S01]  /*02c0*/  SYNCS.EXCH.64 URZ, [UR8+0x18], UR4 ;  /* 0x00001804083f75b2 */ /* 0x0000220008000100 */
[----:B------:R0:W0:Y:S01]  /*02d0*/  SYNCS.EXCH.64 URZ, [UR8+0x48], UR6 ;  /* 0x00004806083f75b2 */ /* 0x0000220008000100 */
[----:B------:R0:W0:Y:S01]  /*02e0*/  SYNCS.EXCH.64 URZ, [UR8+0x20], UR4 ;  /* 0x00002004083f75b2 */ /* 0x0000220008000100 */
[----:B------:R0:W0:Y:S01]  /*02f0*/  SYNCS.EXCH.64 URZ, [UR8+0x50], UR6 ;  /* 0x00005006083f75b2 */ /* 0x0000220008000100 */
[----:B------:R0:W0:Y:S01]  /*0300*/  SYNCS.EXCH.64 URZ, [UR8+0x28], UR4 ;  /* 0x00002804083f75b2 */ /* 0x0000220008000100 */
[----:B------:R0:W0:Y:S01]  /*0310*/  SYNCS.EXCH.64 URZ, [UR8+0x58], UR6 ;  /* 0x00005806083f75b2 */ /* 0x0000220008000100 */
[----:B------:R-:W-:Y:S01]  /*0320*/  NOP ;  /* 0x0000000000007918 */ /* 0x000fe20000000000 */
.L_x_2:
[----:B------:R-:W5:Y:S01]  /*0330*/  SHFL.IDX PT, R13, R2, RZ, 0x1f ;  /* 0x00001fff020d7589 */ /* 0x000f6200000e0000 */
[----:B------:R-:W1:Y:S01]  /*0340*/  S2UR UR12, SR_CTAID.X ;  /* 0x00000000000c79c3 */ /* 0x000e620000002500 */
[----:B------:R-:W-:Y:S02]  /*0350*/  LOP3.LUT R3, R3, 0xffffff80, RZ, 0xc0, !PT ;  /* 0xffffff8003037812 */ /* 0x000fe400078ec0ff */
[----:B------:R-:W-:Y:S01]  /*0360*/  ELECT P0, URZ, PT ;  /* 0x00000000003f782f */ /* 0x000fe20003800000 */
[----:B------:R2:W3:Y:S01]  /*0370*/  SHFL.IDX PT, R12, R2, RZ, 0x1f ;  /* 0x00001fff020c7589 */ /* 0x0004e200000e0000 */
[----:B------:R-:W-:Y:S01]  /*0380*/  ELECT P1, URZ, PT ;  /* 0x00000000003f782f */ /* 0x000fe20003820000 */
[----:B------:R-:W-:Y:S01]  /*0390*/  NOP ;  /* 0x0000000000007918 */ /* 0x000fe20000000000 */
[----:B------:R-:W-:Y:S01]  /*03a0*/  IMAD.IADD R3, R4, 0x1, -R3 ;  /* 0x0000000104037824 */ /* 0x000fe200078e0a03 */
[----:B------:R-:W4:Y:S01]  /*03b0*/  S2R R6, SR_CTAID.Y ;  /* 0x0000000000067919 */ /* 0x000f220000002600 */
[----:B0-----:R-:W-:Y:S01]  /*03c0*/  ULDC UR4, c[0x0][0x150] ;  /* 0x0000540000047ab9 */ /* 0x001fe20000000800 */
[----:B------:R-:W0:Y:S01]  /*03d0*/  LDC R14, c[0x0][0x144] ;  /* 0x00005100ff0e7b82 */ /* 0x000e220000000800 */
[----:B------:R-:W-:Y:S01]  /*03e0*/  UMOV UR11, 0x80 ;  /* 0x00000080000b7882 */ /* 0x000fe20000000000 */
[----:B------:R-:W-:Y:S01]  /*03f0*/  SHF.R.S32.HI R0, RZ, 0x1f, R3 ;  /* 0x0000001fff007819 */ /* 0x000fe20000011403 */
[----:B------:R-:W-:Y:S01]  /*0400*/  NOP ;  /* 0x0000000000007918 */ /* 0x000fe20000000000 */
[C---:B------:R-:W-:Y:S01]  /*0410*/  VIADD R35, R10.reuse, 0xffffffff ;  /* 0xffffffff0a237836 */ /* 0x040fe20000000000 */
[----:B------:R-:W-:Y:S01]  /*0420*/  ISETP.NE.AND P4, PT, R10, RZ, PT ;  /* 0x000000ff0a00720c */ /* 0x000fe20003f85270 */
[----:B------:R-:W-:Y:S01]  /*0430*/  IMAD.MOV.U32 R65, RZ, RZ, 0x1 ;  /* 0x00000001ff417424 */ /* 0x000fe200078e00ff */
[----:B------:R-:W-:Y:S01]  /*0440*/  LEA.HI R9, R0, R3, RZ, 0x3 ;  /* 0x0000000300097211 */ /* 0x000fe200078f18ff */
[----:B------:R-:W0:Y:S01]  /*0450*/  LDC R15, c[0x0][0x140] ;  /* 0x00005000ff0f7b82 */ /* 0x000e220000000800 */
[----:B------:R-:W-:-:S02]  /*0460*/  ISETP.GE.U32.AND P6, PT, R35, 0x2, PT ;  /* 0x000000022300780c */ /* 0x000fc40003fc6070 */
[--C-:B------:R-:W-:Y:S02]  /*0470*/  SHF.R.S32.HI R11, RZ, 0x3, R9.reuse ;  /* 0x00000003ff0b7819 */ /* 0x100fe40000011409 */
[----:B--2---:R-:W-:Y:S02]  /*0480*/  SHF.R.S32.HI R2, RZ, 0x1f, R9 ;  /* 0x0000001fff027819 */ /* 0x004fe40000011409 */
[----:B------:R-:W-:Y:S01]  /*0490*/  SHF.R.S32.HI R9, RZ, 0x1f, R8 ;  /* 0x0000001fff097819 */ /* 0x000fe20000011408 */
[----:B------:R-:W2:Y:S01]  /*04a0*/  LDC R25, c[0x0][0x148] ;  /* 0x00005200ff197b82 */ /* 0x000ea20000000800 */
[----:B-----5:R-:W-:Y:S02]  /*04b0*/  ISETP.NE.OR P0, PT, R13, RZ, !P0 ;  /* 0x000000ff0d00720c */ /* 0x020fe40004705670 */
[----:B-1----:R-:W-:Y:S02]  /*04c0*/  I2FP.F32.U32 R13, UR12 ;  /* 0x0000000c000d7c45 */ /* 0x002fe40008201000 */
[----:B------:R-:W-:-:S02]  /*04d0*/  LEA.HI R2, R2, R11, RZ, 0x2 ;  /* 0x0000000b02027211 */ /* 0x000fc400078f10ff */
[----:B------:R-:W-:Y:S01]  /*04e0*/  LEA.HI R9, R9, R8, RZ, 0x2 ;  /* 0x0000000809097211 */ /* 0x000fe200078f10ff */
[----:B------:R-:W-:Y:S01]  /*04f0*/  FMUL R13, R13, UR4 ;  /* 0x000000040d0d7c20 */ /* 0x000fe20008400000 */
[----:B---3--:R-:W-:Y:S01]  /*0500*/  ISETP.NE.OR P1, PT, R12, RZ, !P1 ;  /* 0x000000ff0c00720c */ /* 0x008fe20004f25670 */
[----:B------:R-:W-:Y:S01]  /*0510*/  ULDC UR4, c[0x0][0x154] ;  /* 0x0000550000047ab9 */ /* 0x000fe20000000800 */
[----:B------:R-:W-:Y:S02]  /*0520*/  LOP3.LUT R12, R2, 0xfffffffc, RZ, 0xc0, !PT ;  /* 0xfffffffc020c7812 */ /* 0x000fe400078ec0ff */
[----:B------:R-:W-:Y:S01]  /*0530*/  LOP3.LUT R9, R9, 0x3ffffffc, RZ, 0xc0, !PT ;  /* 0x3ffffffc09097812 */ /* 0x000fe200078ec0ff */
[----:B------:R-:W1:Y:S01]  /*0540*/  F2I.U32.TRUNC.NTZ R13, R13 ;  /* 0x0000000d000d7305 */ /* 0x000e62000020f000 */
[----:B------:R-:W-:Y:S01]  /*0550*/  SHF.R.S32.HI R2, RZ, 0x1f, R5 ;  /* 0x0000001fff027819 */ /* 0x000fe20000011405 */
[----:B------:R-:W-:Y:S01]  /*0560*/  IMAD.IADD R12, R11, 0x1, -R12 ;  /* 0x000000010b0c7824 */ /* 0x000fe200078e0a0c */
[----:B------:R-:W-:Y:S01]  /*0570*/  VOTEU.ALL UP1, P0 ;  /* 0x00000000003f7886 */ /* 0x000fe20000020000 */
[----:B------:R-:W-:Y:S01]  /*0580*/  IMAD.IADD R9, R8, 0x1, -R9 ;  /* 0x0000000108097824 */ /* 0x000fe200078e0a09 */
[----:B------:R-:W-:Y:S01]  /*0590*/  LEA.HI R2, R2, R5, RZ, 0x2 ;  /* 0x0000000502027211 */ /* 0x000fe200078f10ff */
[----:B------:R-:W-:Y:S01]  /*05a0*/  VOTEU.ALL UP0, P0 ;  /* 0x00000000003f7886 */ /* 0x000fe20000000000 */
[----:B----4-:R-:W-:Y:S01]  /*05b0*/  I2FP.F32.U32 R8, R6 ;  /* 0x0000000600087245 */ /* 0x010fe20000201000 */
[----:B------:R-:W-:Y:S01]  /*05c0*/  IMAD R9, R9, 0x4, R12 ;  /* 0x0000000409097824 */ /* 0x000fe200078e020c */
[----:B------:R-:W-:Y:S01]  /*05d0*/  LOP3.LUT R2, R2, 0xfffffffc, RZ, 0xc0, !PT ;  /* 0xfffffffc02027812 */ /* 0x000fe200078ec0ff */
[----:B------:R-:W-:Y:S01]  /*05e0*/  VOTEU.ALL UP2, P1 ;  /* 0x00000000003f7886 */ /* 0x000fe20000840000 */
[----:B------:R-:W3:Y:S01]  /*05f0*/  @!UP1 S2UR UR7, SR_CgaCtaId ;  /* 0x00000000000799c3 */ /* 0x000ee20000008800 */
[----:B------:R-:W-:Y:S01]  /*0600*/  FMUL R8, R8, UR4 ;  /* 0x0000000408087c20 */ /* 0x000fe20008400000 */
[----:B------:R-:W-:Y:S01]  /*0610*/  IMAD.SHL.U32 R64, R9, 0x4, RZ ;  /* 0x0000000409407824 */ /* 0x000fe200078e00ff */
[----:B------:R-:W-:Y:S01]  /*0620*/  UMOV UR4, 0x20 ;  /* 0x0000002000047882 */ /* 0x000fe20000000000 */
[----:B------:R-:W-:Y:S01]  /*0630*/  IMAD.IADD R5, R5, 0x1, -R2 ;  /* 0x0000000105057824 */ /* 0x000fe200078e0a02 */
[----:B------:R-:W-:Y:S01]  /*0640*/  LEA.HI R2, R9, R9, RZ, 0x1 ;  /* 0x0000000909027211 */ /* 0x000fe200078f08ff */
[----:B-1----:R-:W-:Y:S01]  /*0650*/  IMAD.MOV R13, RZ, RZ, -R13 ;  /* 0x000000ffff0d7224 */ /* 0x002fe200078e0a0d */
[----:B------:R-:W1:Y:S01]  /*0660*/  F2I.U32.TRUNC.NTZ R8, R8 ;  /* 0x0000000800087305 */ /* 0x000e62000020f000 */
[----:B------:R-:W4:Y:S01]  /*0670*/  @!UP2 S2UR UR10, SR_CgaCtaId ;  /* 0x00000000000aa9c3 */ /* 0x000f220000008800 */
[----:B------:R-:W-:Y:S01]  /*0680*/  LOP3.LUT R2, R2, 0xfffffffe, RZ, 0xc0, !PT ;  /* 0xfffffffe02027812 */ /* 0x000fe200078ec0ff */
[----:B0-----:R-:W-:Y:S01]  /*0690*/  IMAD R21, R14, R13, UR12 ;  /* 0x0000000c0e157e24 */ /* 0x001fe2000f8e020d */
[----:B------:R-:W-:Y:S01]  /*06a0*/  @!UP1 UMOV UR6, 0x400 ;  /* 0x0000040000069882 */ /* 0x000fe20000000000 */
[----:B------:R-:W-:-:S04]  /*06b0*/  @!UP1 UIADD3 UR4, -UR4, 0x100000, URZ ;  /* 0x0010000004049890 */ /* 0x000fc8000fffe13f */
[----:B------:R-:W-:Y:S02]  /*06c0*/  @!UP1 USHF.L.U32 UR5, UR4, 0xb, URZ ;  /* 0x0000000b04059899 */ /* 0x000fe4000800063f */
[----:B------:R-:W-:Y:S01]  /*06d0*/  @!UP1 USHF.L.U32 UR4, UR4, 0x1, URZ ;  /* 0x0000000104049899 */ /* 0x000fe2000800063f */
[C---:B------:R-:W-:Y:S01]  /*06e0*/  LOP3.LUT R64, R9.reuse, 0xc, R64, 0x78, !PT ;  /* 0x0000000c09407812 */ /* 0x040fe200078e7840 */
[----:B------:R-:W-:Y:S01]  /*06f0*/  IMAD.IADD R2, R9, 0x1, -R2 ;  /* 0x0000000109027824 */ /* 0x000fe200078e0a02 */
[----:B------:R-:W-:Y:S01]  /*0700*/  @!UP2 UMOV UR9, 0x400 ;  /* 0x000004000009a882 */ /* 0x000fe20000000000 */
[----:B------:R-:W-:Y:S01]  /*0710*/  VOTEU.ALL UP3, P1 ;  /* 0x00000000003f7886 */ /* 0x000fe20000860000 */
[----:B------:R-:W-:Y:S01]  /*0720*/  VOTEU.ALL UP4, P1 ;  /* 0x00000000003f7886 */ /* 0x000fe20000880000 */
[----:B------:R-:W-:Y:S01]  /*0730*/  VOTEU.ALL UP5, P1 ;  /* 0x00000000003f7886 */ /* 0x000fe200008a0000 */
[----:B------:R-:W-:Y:S01]  /*0740*/  ISETP.NE.AND P3, PT, R2, R21, PT ;  /* 0x000000150200720c */ /* 0x000fe20003f65270 */
[----:B------:R0:W0:Y:S01]  /*0750*/  SHFL.IDX PT, R14, R7, RZ, 0x1f ;  /* 0x00001fff070e7589 */ /* 0x00002200000e0000 */
[----:B------:R-:W-:Y:S01]  /*0760*/  ISETP.EQ.U32.AND P2, PT, R15, 0x1, PT ;  /* 0x000000010f00780c */ /* 0x000fe20003f42070 */
[----:B-1----:R-:W-:Y:S01]  /*0770*/  IMAD.MOV R20, RZ, RZ, -R8 ;  /* 0x000000ffff147224 */ /* 0x002fe200078e0a08 */
[----:B---3--:R-:W-:-:S02]  /*0780*/  @!UP1 ULEA UR8, UR7, UR6, 0x18 ;  /* 0x0000000607089291 */ /* 0x008fc4000f8ec03f */
[----:B------:R-:W-:-:S04]  /*0790*/  @!UP2 UIADD3 UR6, -UR11, 0x100000, URZ ;  /* 0x001000000b06a890 */ /* 0x000fc8000fffe13f */
[----:B------:R-:W-:Y:S02]  /*07a0*/  @!UP2 USHF.L.U32 UR7, UR6, 0xb, URZ ;  /* 0x0000000b0607a899 */ /* 0x000fe4000800063f */
[----:B------:R-:W-:Y:S01]  /*07b0*/  @!UP2 USHF.L.U32 UR6, UR6, 0x1, URZ ;  /* 0x000000010606a899 */ /* 0x000fe2000800063f */
[----:B--2---:R-:W-:Y:S01]  /*07c0*/  IMAD R9, R25, R20, R6 ;  /* 0x0000001419097224 */ /* 0x004fe200078e0206 */
[----:B------:R-:W-:Y:S01]  /*07d0*/  VOTEU.ALL UP1, P0 ;  /* 0x00000000003f7886 */ /* 0x000fe20000020000 */
[----:B------:R-:W-:Y:S01]  /*07e0*/  LOP3.LUT P0, RZ, R3, 0x7, RZ, 0xc0, !PT ;  /* 0x0000000703ff7812 */ /* 0x000fe2000780c0ff */
[----:B----4-:R-:W-:Y:S01]  /*07f0*/  @!UP2 ULEA UR9, UR10, UR9, 0x18 ;  /* 0x000000090a09a291 */ /* 0x010fe2000f8ec03f */
[----:B------:R-:W-:Y:S01]  /*0800*/  @P3 LEA.HI R2, R64, R64, RZ, 0x1 ;  /* 0x0000004040023211 */ /* 0x000fe200078f08ff */
[----:B------:R-:W-:Y:S01]  /*0810*/  VOTEU.ALL UP2, P1 ;  /* 0x00000000003f7886 */ /* 0x000fe20000840000 */
[----:B------:R-:W-:Y:S01]  /*0820*/  ISETP.NE.AND P1, PT, R5, 0x3, PT ;  /* 0x000000030500780c */ /* 0x000fe20003f25270 */
[----:B------:R-:W1:Y:S02]  /*0830*/  FENCE.VIEW.ASYNC.S ;  /* 0x00000000000073c6 */ /* 0x000e640000000000 */
[----:B-1----:R1:W2:Y:S01]  /*0840*/  @!UP0 SYNCS.EXCH.64 URZ, [UR8+0x90], UR4 ;  /* 0x00009004083f85b2 */ /* 0x0022a20008000100 */
[----:B------:R-:W-:-:S02]  /*0850*/  @P3 SHF.R.S32.HI R2, RZ, 0x1, R2 ;  /* 0x00000001ff023819 */ /* 0x000fc40000011402 */
[----:B------:R-:W-:Y:S02]  /*0860*/  ISETP.EQ.OR P1, PT, R5, RZ, !P1 ;  /* 0x000000ff0500720c */ /* 0x000fe40004f22670 */
[----:B------:R-:W-:Y:S02]  /*0870*/  @P3 ISETP.NE.AND P5, PT, R2, R9, PT ;  /* 0x000000090200320c */ /* 0x000fe40003fa5270 */
[----:B------:R-:W-:Y:S02]  /*0880*/  ISETP.LT.U32.AND P0, PT, R64, 0x2, !P0 ;  /* 0x000000024000780c */ /* 0x000fe40004701070 */
[----:B------:R-:W-:Y:S02]  /*0890*/  ISETP.EQ.AND P1, PT, R10, RZ, P1 ;  /* 0x000000ff0a00720c */ /* 0x000fe40000f22270 */
[----:B------:R-:W-:Y:S02]  /*08a0*/  SEL R2, RZ, 0x1, !P0 ;  /* 0x00000001ff027807 */ /* 0x000fe40004000000 */
[----:B------:R-:W-:-:S02]  /*08b0*/  @P3 SEL R65, RZ, 0x1, P5 ;  /* 0x00000001ff413807 */ /* 0x000fc40002800000 */
[----:B------:R-:W-:Y:S01]  /*08c0*/  SEL R16, RZ, 0x1, !P1 ;  /* 0x00000001ff107807 */ /* 0x000fe20004800000 */
[----:B------:R1:W3:Y:S01]  /*08d0*/  @!UP1 SYNCS.EXCH.64 URZ, [UR8+0x98], UR4 ;  /* 0x00009804083f95b2 */ /* 0x0002e20008000100 */
[----:B------:R-:W-:Y:S01]  /*08e0*/  NOP ;  /* 0x0000000000007918 */ /* 0x000fe20000000000 */
[----:B------:R-:W-:Y:S02]  /*08f0*/  LOP3.LUT R65, R65, R2, RZ, 0xc0, !PT ;  /* 0x0000000241417212 */ /* 0x000fe400078ec0ff */
[----:B------:R-:W-:Y:S01]  /*0900*/  SEL R16, R16, 0x2, P6 ;  /* 0x0000000210107807 */ /* 0x000fe20003000000 */
[----:B------:R1:W4:Y:S01]  /*0910*/  @!UP2 SYNCS.EXCH.64 URZ, [UR9+0x70], UR6 ;  /* 0x00007006093fa5b2 */ /* 0x0003220008000100 */
[----:B------:R1:W0:Y:S01]  /*0920*/  @!UP3 SYNCS.EXCH.64 URZ, [UR9+0x78], UR6 ;  /* 0x00007806093fb5b2 */ /* 0x0002220008000100 */
[----:B------:R1:W0:Y:S01]  /*0930*/  @!UP4 SYNCS.EXCH.64 URZ, [UR9+0x80], UR6 ;  /* 0x00008006093fc5b2 */ /* 0x0002220008000100 */
[----:B------:R1:W0:Y:S01]  /*0940*/  @!UP5 SYNCS.EXCH.64 URZ, [UR9+0x88], UR6 ;  /* 0x00008806093fd5b2 */ /* 0x0002220008000100 */
[----:B------:R-:W-:Y:S01]  /*0950*/  NOP ;  /* 0x0000000000007918 */ /* 0x000fe20000000000 */
[----:B-12---:R-:W-:Y:S05]  /*0960*/  @!P2 BRA `(.L_x_3) ;  /* 0x000000000008a947 */ /* 0x006fea0003800000 */
[----:B0--34-:R-:W-:Y:S01]  /*0970*/  UCGABAR_ARV ;  /* 0x00000000000079c7 */ /* 0x019fe20008000000 */
[----:B------:R-:W-:Y:S05]  /*0980*/  BRA `(.L_x_4) ;  /* 0x0000000000047947 */ /* 0x000fea0003800000 */
.L_x_3:
[----:B0--34-:R-:W-:Y:S01]  /*0990*/  NOP ;  /* 0x0000000000007918 */ /* 0x019fe20000000000 */
.L_x_4:
[----:B------:R-:W-:Y:S01]  /*09a0*/  ULDC.64 UR4, c[0x0][0x598] ;  /* 0x0001660000047ab9 */ /* 0x000fe20000000a00 */
[----:B------:R-:W-:Y:S01]  /*09b0*/  ULDC.64 UR46, c[0x0][0x208] ;  /* 0x00008200002e7ab9 */ /* 0x000fe20000000a00 */
[----:B------:R-:W-:-:S04]  /*09c0*/  ISETP.NE.U32.AND P0, PT, RZ, UR4, PT ;  /* 0x00000004ff007c0c */ /* 0x000fc8000bf05070 */
[----:B------:R-:W-:-:S13]  /*09d0*/  ISETP.NE.AND.EX P0, PT, RZ, UR5, PT, P0 ;  /* 0x00000005ff007c0c */ /* 0x000fda000bf05300 */
[----:B------:R-:W-:Y:S05]  /*09e0*/  @!P0 BRA `(.L_x_5) ;  /* 0x00000000001c8947 */ /* 0x000fea0003800000 */
[----:B------:R-:W0:Y:S02]  /*09f0*/  LDC.64 R8, c[0x0][0x598] ;  /* 0x00016600ff087b82 */ /* 0x000e240000000a00 */
[----:B0-----:R-:W2:Y:S02]  /*0a00*/  LDG.E.64 R8, desc[UR46][R8.64] ;  /* 0x0000002e08087981 */ /* 0x001ea4000c1e1b00 */
[----:B--2---:R-:W-:-:S04]  /*0a10*/  ISETP.NE.U32.AND P0, PT, R8, RZ, PT ;  /* 0x000000ff0800720c */ /* 0x004fc80003f05070 */
[----:B------:R-:W-:-:S13]  /*0a20*/  ISETP.NE.AND.EX P0, PT, R9, RZ, PT, P0 ;  /* 0x000000ff0900720c */ /* 0x000fda0003f05300 */
[----:B------:R-:W-:Y:S05]  /*0a30*/  @!P0 BRA `(.L_x_5) ;  /* 0x0000000000088947 */ /* 0x000fea0003800000 */
[----:B------:R0:W5:Y:S01]  /*0a40*/  LD.E R66, desc[UR46][R8.64] ;  /* 0x0000002e08427980 */ /* 0x000162000c101900 */
[----:B------:R-:W-:Y:S05]  /*0a50*/  BRA `(.L_x_6) ;  /* 0x0000000000247947 */ /* 0x000fea0003800000 */
.L_x_5:
[----:B------:R-:W-:Y:S02]  /*0a60*/  ULDC.64 UR4, c[0x0][0x588] ;  /* 0x0001620000047ab9 */ /* 0x000fe40000000a00 */
[----:B------:R-:W-:-:S04]  /*0a70*/  ISETP.NE.U32.AND P0, PT, RZ, UR4, PT ;  /* 0x00000004ff007c0c */ /* 0x000fc8000bf05070 */
[----:B------:R-:W-:-:S13]  /*0a80*/  ISETP.NE.AND.EX P0, PT, RZ, UR5, PT, P0 ;  /* 0x00000005ff007c0c */ /* 0x000fda000bf05300 */
[----:B------:R-:W-:Y:S05]  /*0a90*/  @!P0 BRA `(.L_x_7) ;  /* 0x00000000000c8947 */ /* 0x000fea0003800000 */
[----:B------:R-:W0:Y:S02]  /*0aa0*/  LDC.64 R66, c[0x0][0x588] ;  /* 0x00016200ff427b82 */ /* 0x000e240000000a00 */
[----:B0-----:R1:W5:Y:S01]  /*0ab0*/  LDG.E R66, desc[UR46][R66.64] ;  /* 0x0000002e42427981 */ /* 0x001362000c1e1900 */
[----:B------:R-:W-:Y:S05]  /*0ac0*/  BRA `(.L_x_6) ;  /* 0x0000000000087947 */ /* 0x000fea0003800000 */
.L_x_7:
[----:B------:R-:W-:Y:S02]  /*0ad0*/  ULDC UR4, c[0x0][0x580] ;  /* 0x0001600000047ab9 */ /* 0x000fe40000000800 */
[----:B------:R-:W-:-:S07]  /*0ae0*/  IMAD.U32 R66, RZ, RZ, UR4 ;  /* 0x00000004ff427e24 */ /* 0x000fce000f8e00ff */
.L_x_6:
[----:B------:R-:W-:Y:S02]  /*0af0*/  ULDC.64 UR4, c[0x0][0x5a0] ;  /* 0x0001680000047ab9 */ /* 0x000fe40000000a00 */
[----:B------:R-:W-:-:S04]  /*0b00*/  ISETP.NE.U32.AND P0, PT, RZ, UR4, PT ;  /* 0x00000004ff007c0c */ /* 0x000fc8000bf05070 */
[----:B------:R-:W-:-:S13]  /*0b10*/  ISETP.NE.AND.EX P0, PT, RZ, UR5, PT, P0 ;  /* 0x00000005ff007c0c */ /* 0x000fda000bf05300 */
[----:B------:R-:W-:Y:S05]  /*0b20*/  @!P0 BRA `(.L_x_8) ;  /* 0x00000000001c8947 */ /* 0x000fea0003800000 */
[----:B0-----:R-:W0:Y:S02]  /*0b30*/  LDC.64 R8, c[0x0][0x5a0] ;  /* 0x00016800ff087b82 */ /* 0x001e240000000a00 */
[----:B0-----:R-:W2:Y:S02]  /*0b40*/  LDG.E.64 R8, desc[UR46][R8.64] ;  /* 0x0000002e08087981 */ /* 0x001ea4000c1e1b00 */
[----:B--2---:R-:W-:-:S04]  /*0b50*/  ISETP.NE.U32.AND P0, PT, R8, RZ, PT ;  /* 0x000000ff0800720c */ /* 0x004fc80003f05070 */
[----:B------:R-:W-:-:S13]  /*0b60*/  ISETP.NE.AND.EX P0, PT, R9, RZ, PT, P0 ;  /* 0x000000ff0900720c */ /* 0x000fda0003f05300 */
[----:B------:R-:W-:Y:S05]  /*0b70*/  @!P0 BRA `(.L_x_8) ;  /* 0x0000000000088947 */ /* 0x000fea0003800000 */
[----:B-1----:R0:W5:Y:S01]  /*0b80*/  LD.E R67, desc[UR46][R8.64] ;  /* 0x0000002e08437980 */ /* 0x002162000c101900 */
[----:B------:R-:W-:Y:S05]  /*0b90*/  BRA `(.L_x_9) ;  /* 0x0000000000247947 */ /* 0x000fea0003800000 */
.L_x_8:
[----:B------:R-:W-:Y:S02]  /*0ba0*/  ULDC.64 UR4, c[0x0][0x590] ;  /* 0x0001640000047ab9 */ /* 0x000fe40000000a00 */
[----:B------:R-:W-:-:S04]  /*0bb0*/  ISETP.NE.U32.AND P0, PT, RZ, UR4, PT ;  /* 0x00000004ff007c0c */ /* 0x000fc8000bf05070 */
[----:B------:R-:W-:-:S13]  /*0bc0*/  ISETP.NE.AND.EX P0, PT, RZ, UR5, PT, P0 ;  /* 0x00000005ff007c0c */ /* 0x000fda000bf05300 */
[----:B------:R-:W-:Y:S05]  /*0bd0*/  @!P0 BRA `(.L_x_10) ;  /* 0x00000000000c8947 */ /* 0x000fea0003800000 */
[----:B0-----:R-:W1:Y:S02]  /*0be0*/  LDC.64 R8, c[0x0][0x590] ;  /* 0x00016400ff087b82 */ /* 0x001e640000000a00 */
[----:B-1----:R1:W5:Y:S01]  /*0bf0*/  LDG.E R67, desc[UR46][R8.64] ;  /* 0x0000002e08437981 */ /* 0x002362000c1e1900 */
[----:B------:R-:W-:Y:S05]  /*0c00*/  BRA `(.L_x_9) ;  /* 0x0000000000087947 */ /* 0x000fea0003800000 */
.L_x_10:
[----:B------:R-:W-:Y:S02]  /*0c10*/  ULDC UR4, c[0x0][0x584] ;  /* 0x0001610000047ab9 */ /* 0x000fe40000000800 */
[----:B-1----:R-:W-:-:S07]  /*0c20*/  IMAD.U32 R67, RZ, RZ, UR4 ;  /* 0x00000004ff437e24 */ /* 0x002fce000f8e00ff */
.L_x_9:
[----:B------:R-:W2:Y:S01]  /*0c30*/  LDC R2, c[0x0][0x65c] ;  /* 0x00019700ff027b82 */ /* 0x000ea20000000800 */
[----:B------:R-:W-:Y:S01]  /*0c40*/  ULDC UR6, c[0x0][0x28c] ;  /* 0x0000a30000067ab9 */ /* 0x000fe20000000800 */
[----:B------:R-:W-:Y:S01]  /*0c50*/  ISETP.NE.AND P0, PT, R10, 0x2, PT ;  /* 0x000000020a00780c */ /* 0x000fe20003f05270 */
[----:B------:R-:W-:Y:S01]  /*0c60*/  UIADD3 UR6, UR6, 0x7f, URZ ;  /* 0x0000007f06067890 */ /* 0x000fe2000fffe03f */
[----:B01----:R-:W-:Y:S01]  /*0c70*/  IMAD.U32 R8, RZ, RZ, UR12 ;  /* 0x0000000cff087e24 */ /* 0x003fe2000f8e00ff */
[----:B------:R-:W-:Y:S01]  /*0c80*/  UMOV UR36, URZ ;  /* 0x0000003f00247c82 */ /* 0x000fe20008000000 */
[----:B------:R-:W-:Y:S01]  /*0c90*/  IMAD.MOV.U32 R9, RZ, RZ, RZ ;  /* 0x000000ffff097224 */ /* 0x000fe200078e00ff */
[----:B------:R-:W-:Y:S01]  /*0ca0*/  USHF.R.S32.HI UR7, URZ, 0x1f, UR6 ;  /* 0x0000001f3f077899 */ /* 0x000fe20008011406 */
[----:B------:R-:W-:Y:S01]  /*0cb0*/  UMOV UR37, URZ ;  /* 0x0000003f00257c82 */ /* 0x000fe20008000000 */
[----:B------:R-:W-:Y:S02]  /*0cc0*/  ULDC.64 UR8, c[0x0][0x650] ;  /* 0x0001940000087ab9 */ /* 0x000fe40000000a00 */
[----:B------:R-:W-:-:S04]  /*0cd0*/  ULEA.HI UR7, UR7, UR6, URZ, 0x7 ;  /* 0x0000000607077291 */ /* 0x000fc8000f8f383f */
[----:B------:R-:W-:Y:S01]  /*0ce0*/  USHF.R.S32.HI UR38, URZ, 0x7, UR7 ;  /* 0x000000073f267899 */ /* 0x000fe20008011407 */
[----:B--2---:R-:W-:-:S13]  /*0cf0*/  ISETP.NE.AND P1, PT, R2, 0x1, PT ;  /* 0x000000010200780c */ /* 0x004fda0003f25270 */
[----:B------:R-:W0:Y:S01]  /*0d00*/  @P1 LDC R19, c[0x0][0x10] ;  /* 0x00000400ff131b82 */ /* 0x000e220000000800 */
[----:B------:R-:W-:Y:S02]  /*0d10*/  @P1 IMAD.MOV.U32 R7, RZ, RZ, RZ ;  /* 0x000000ffff071224 */ /* 0x000fe400078e00ff */
[----:B------:R-:W-:-:S05]  /*0d20*/  @P1 IMAD.MOV.U32 R17, RZ, RZ, RZ ;  /* 0x000000ffff111224 */ /* 0x000fca00078e00ff */
[----:B------:R-:W1:Y:S01]  /*0d30*/  @!P1 LDC R11, c[0x0][0xc] ;  /* 0x00000300ff0b9b82 */ /* 0x000e620000000800 */
[----:B------:R-:W-:Y:S01]  /*0d40*/  ULDC UR4, c[0x0][0xc] ;  /* 0x0000030000047ab9 */ /* 0x000fe20000000800 */
[----:B------:R-:W-:Y:S02]  /*0d50*/  ULDC UR5, c[0x0][0x10] ;  /* 0x0000040000057ab9 */ /* 0x000fe40000000800 */
[----:B------:R-:W-:-:S04]  /*0d60*/  UIMAD.WIDE.U32 UR4, UR4, UR5, URZ ;  /* 0x00000005040472a5 */ /* 0x000fc8000f8e003f */
[----:B------:R-:W2:Y:S01]  /*0d70*/  LDC R2, c[0x0][0x14] ;  /* 0x00000500ff027b82 */ /* 0x000ea20000000800 */
[----:B0-----:R-:W-:-:S04]  /*0d80*/  @P1 IMAD.WIDE.U32 R18, R19, UR12, R6 ;  /* 0x0000000c13121c25 */ /* 0x001fc8000f8e0006 */
[----:B------:R-:W-:Y:S02]  /*0d90*/  @P1 IMAD.IADD R17, R19, 0x1, R17 ;  /* 0x0000000113111824 */ /* 0x000fe400078e0211 */
[----:B-1----:R-:W-:-:S04]  /*0da0*/  @!P1 IMAD.WIDE.U32 R8, R6, R11, R8 ;  /* 0x0000000b06089225 */ /* 0x002fc800078e0008 */
[----:B------:R-:W-:Y:S02]  /*0db0*/  @!P1 IMAD.MOV.U32 R18, RZ, RZ, R8 ;  /* 0x000000ffff129224 */ /* 0x000fe400078e0008 */
[----:B------:R-:W-:Y:S02]  /*0dc0*/  @!P1 IMAD.MOV.U32 R17, RZ, RZ, R9 ;  /* 0x000000ffff119224 */ /* 0x000fe400078e0009 */
[----:B--2---:R-:W-:-:S04]  /*0dd0*/  IMAD.WIDE.U32 R12, R2, UR4, RZ ;  /* 0x00000004020c7c25 */ /* 0x004fc8000f8e00ff */
[----:B------:R-:W-:Y:S01]  /*0de0*/  IMAD R23, R2, UR5, RZ ;  /* 0x0000000502177c24 */ /* 0x000fe2000f8e02ff */
[----:B------:R0:W-:Y:S03]  /*0df0*/  STL.64 [R1], R12 ;  /* 0x0000000c01007387 */ /* 0x0001e60000100a00 */
[----:B------:R-:W-:Y:S01]  /*0e00*/  IMAD.IADD R23, R13, 0x1, R23 ;  /* 0x000000010d177824 */ /* 0x000fe200078e0217 */
[----:B------:R-:W-:Y:S06]  /*0e10*/  @P0 BRA `(.L_x_11) ;  /* 0x0000000000200947 */ /* 0x000fec0003800000 */
[----:B------:R-:W-:Y:S01]  /*0e20*/  UISETP.GE.U32.AND UP0, UPT, UR38, 0x6, UPT ;  /* 0x000000062600788c */ /* 0x000fe2000bf06070 */
[----:B------:R-:W-:Y:S01]  /*0e30*/  IADD3 R18, P0, R18, R12, RZ ;  /* 0x0000000c12127210 */ /* 0x000fe20007f1e0ff */
[----:B------:R-:W-:Y:S01]  /*0e40*/  UIMAD.WIDE.U32 UR4, UR38, -0x55555555, URZ ;  /* 0xaaaaaaab260478a5 */ /* 0x000fe2000f8e003f */
[----:B------:R-:W-:-:S03]  /*0e50*/  UMOV UR37, URZ ;  /* 0x0000003f00257c82 */ /* 0x000fc60008000000 */
[----:B------:R-:W-:Y:S01]  /*0e60*/  USHF.R.U32.HI UR4, URZ, 0x2, UR5 ;  /* 0x000000023f047899 */ /* 0x000fe20008011605 */
[----:B------:R-:W-:-:S03]  /*0e70*/  IMAD.X R17, R23, 0x1, R17, P0 ;  /* 0x0000000117117824 */ /* 0x000fc600000e0611 */
[----:B------:R-:W-:Y:S02]  /*0e80*/  UIMAD UR36, UR4, -0x6, UR38 ;  /* 0xfffffffa042478a4 */ /* 0x000fe4000f8e0226 */
[----:B------:R-:W-:-:S12]  /*0e90*/  @UP0 ULOP3.LUT UR37, UR4, 0x1, URZ, 0xc0, !UPT ;  /* 0x0000000104250892 */ /* 0x000fd8000f8ec03f */
.L_x_11:
[----:B------:R-:W-:Y:S01]  /*0ea0*/  ISETP.GE.U32.AND P0, PT, R18, UR8, PT ;  /* 0x0000000812007c0c */ /* 0x000fe2000bf06070 */
[----:B------:R-:W-:Y:S01]  /*0eb0*/  IMAD.MOV.U32 R19, RZ, RZ, -0x1 ;  /* 0xffffffffff137424 */ /* 0x000fe200078e00ff */
[----:B------:R-:W-:Y:S01]  /*0ec0*/  PRMT R8, RZ, 0x7610, R8 ;  /* 0x00007610ff087816 */ /* 0x000fe20000000008 */
[----:B------:R-:W-:Y:S01]  /*0ed0*/  IMAD.MOV.U32 R22, RZ, RZ, -0x1 ;  /* 0xffffffffff167424 */ /* 0x000fe200078e00ff */
[----:B------:R-:W-:Y:S01]  /*0ee0*/  ISETP.GE.U32.AND.EX P0, PT, R17, UR9, PT, P0 ;  /* 0x0000000911007c0c */ /* 0x000fe2000bf06100 */
[----:B------:R-:W-:-:S12]  /*0ef0*/  IMAD.MOV.U32 R2, RZ, RZ, -0x1 ;  /* 0xffffffffff027424 */ /* 0x000fd800078e00ff */
[----:B------:R-:W-:Y:S05]  /*0f00*/  @P0 BRA `(.L_x_12) ;  /* 0x00000004002c0947 */ /* 0x000fea0003800000 */
[----:B------:R-:W1:Y:S01]  /*0f10*/  LDC.64 R26, c[0x0][0x628] ;  /* 0x00018a00ff1a7b82 */ /* 0x000e620000000a00 */
[----:B------:R-:W-:Y:S02]  /*0f20*/  IMAD.MOV.U32 R8, RZ, RZ, R18 ;  /* 0x000000ffff087224 */ /* 0x000fe400078e0012 */
[----:B------:R-:W-:-:S05]  /*0f30*/  IMAD.MOV.U32 R9, RZ, RZ, R17 ;  /* 0x000000ffff097224 */ /* 0x000fca00078e0011 */
[----:B------:R-:W2:Y:S08]  /*0f40*/  LDC R2, c[0x0][0x630] ;  /* 0x00018c00ff027b82 */ /* 0x000eb00000000800 */
[----:B------:R-:W3:Y:S01]  /*0f50*/  LDC.64 R28, c[0x0][0x620] ;  /* 0x00018800ff1c7b82 */ /* 0x000ee20000000a00 */
[----:B-1----:R-:W-:-:S04]  /*0f60*/  ISETP.NE.U32.AND P0, PT, R26, RZ, PT ;  /* 0x000000ff1a00720c */ /* 0x002fc80003f05070 */
[----:B------:R-:W-:-:S13]  /*0f70*/  ISETP.NE.AND.EX P0, PT, R27, RZ, PT, P0 ;  /* 0x000000ff1b00720c */ /* 0x000fda0003f05300 */
[----:B--23--:R-:W-:Y:S05]  /*0f80*/  @!P0 BRA `(.L_x_13) ;  /* 0x0000000000288947 */ /* 0x00cfea0003800000 */
[----:B0-----:R-:W0:Y:S02]  /*0f90*/  LDC R13, c[0x0][0x634] ;  /* 0x00018d00ff0d7b82 */ /* 0x001e240000000800 */
[----:B0-----:R-:W-:-:S05]  /*0fa0*/  IADD3 R13, P0, R18, R13, RZ ;  /* 0x0000000d120d7210 */ /* 0x001fca0007f1e0ff */
[----:B------:R-:W-:-:S04]  /*0fb0*/  IMAD.X R15, RZ, RZ, R17, P0 ;  /* 0x000000ffff0f7224 */ /* 0x000fc800000e0611 */
[----:B------:R-:W-:-:S04]  /*0fc0*/  IMAD.WIDE.U32 R8, R15, R26, RZ ;  /* 0x0000001a0f087225 */ /* 0x000fc800078e00ff */
[----:B------:R-:W-:-:S04]  /*0fd0*/  IMAD.WIDE.U32 R10, P0, R13, R27, R8 ;  /* 0x0000001b0d0a7225 */ /* 0x000fc80007800008 */
[----:B------:R-:W-:-:S04]  /*0fe0*/  IMAD.WIDE.U32 R8, R13, R26, RZ ;  /* 0x0000001a0d087225 */ /* 0x000fc800078e00ff */
[----:B------:R-:W-:Y:S01]  /*0ff0*/  IMAD.X R13, RZ, RZ, RZ, P0 ;  /* 0x000000ffff0d7224 */ /* 0x000fe200000e06ff */
[----:B------:R-:W-:Y:S01]  /*1000*/  IADD3 RZ, P0, R9, R10, RZ ;  /* 0x0000000a09ff7210 */ /* 0x000fe20007f1e0ff */
[----:B------:R-:W-:-:S04]  /*1010*/  IMAD.MOV.U32 R12, RZ, RZ, R11 ;  /* 0x000000ffff0c7224 */ /* 0x000fc800078e000b */
[----:B------:R-:W-:-:S08]  /*1020*/  IMAD.WIDE.U32.X R8, R15, R27, R12, P0 ;  /* 0x0000001b0f087225 */ /* 0x000fd000000e040c */
.L_x_13:
[----:B------:R-:W1:Y:S01]  /*1030*/  LDC.64 R32, c[0x0][0x640] ;  /* 0x00019000ff207b82 */ /* 0x000e620000000a00 */
[-C--:B------:R-:W-:Y:S01]  /*1040*/  SHF.R.U64 R30, R8, R2.reuse, R9 ;  /* 0x00000002081e7219 */ /* 0x080fe20000001209 */
[----:B------:R-:W-:Y:S01]  /*1050*/  IMAD.MOV.U32 R19, RZ, RZ, R17 ;  /* 0x000000ffff137224 */ /* 0x000fe200078e0011 */
[----:B------:R-:W-:Y:S01]  /*1060*/  SHF.R.U32.HI R2, RZ, R2, R9 ;  /* 0x00000002ff027219 */ /* 0x000fe20000011609 */
[----:B------:R-:W-:Y:S01]  /*1070*/  IMAD.MOV.U32 R26, RZ, RZ, 0x1 ;  /* 0x00000001ff1a7424 */ /* 0x000fe200078e00ff */
[----:B------:R-:W-:-:S03]  /*1080*/  IADD3 R11, P0, RZ, -R30, RZ ;  /* 0x8000001eff0b7210 */ /* 0x000fc60007f1e0ff */
[----:B------:R-:W2:Y:S02]  /*1090*/  LDC R10, c[0x0][0x618] ;  /* 0x00018600ff0a7b82 */ /* 0x000ea40000000800 */
[----:B------:R-:W-:-:S04]  /*10a0*/  IMAD.X R9, RZ, RZ, ~R2, P0 ;  /* 0x000000ffff097224 */ /* 0x000fc800000e0e02 */
[-C--:B------:R-:W-:Y:S02]  /*10b0*/  IMAD R2, R9, R28.reuse, RZ ;  /* 0x0000001c09027224 */ /* 0x080fe400078e02ff */
[----:B0-----:R-:W0:Y:S01]  /*10c0*/  LDC R13, c[0x0][0x608] ;  /* 0x00018200ff0d7b82 */ /* 0x001e220000000800 */
[----:B------:R-:W-:-:S04]  /*10d0*/  IMAD.WIDE.U32 R8, R11, R28, R18 ;  /* 0x0000001c0b087225 */ /* 0x000fc800078e0012 */
[----:B------:R-:W-:Y:S02]  /*10e0*/  IMAD R11, R11, R29, R2 ;  /* 0x0000001d0b0b7224 */ /* 0x000fe400078e0202 */
[----:B------:R-:W-:Y:S01]  /*10f0*/  IMAD.MOV.U32 R2, RZ, RZ, -0x1 ;  /* 0xffffffffff027424 */ /* 0x000fe200078e00ff */
[----:B------:R-:W3:Y:S01]  /*1100*/  LDC R31, c[0x0][0x658] ;  /* 0x00019600ff1f7b82 */ /* 0x000ee20000000800 */
[----:B------:R-:W-:Y:S01]  /*1110*/  IMAD.IADD R9, R9, 0x1, R11 ;  /* 0x0000000109097824 */ /* 0x000fe200078e020b */
[----:B-1----:R-:W-:-:S04]  /*1120*/  ISETP.NE.U32.AND P0, PT, R32, RZ, PT ;  /* 0x000000ff2000720c */ /* 0x002fc80003f05070 */
[----:B------:R-:W-:Y:S02]  /*1130*/  ISETP.NE.AND.EX P0, PT, R33, RZ, PT, P0 ;  /* 0x000000ff2100720c */ /* 0x000fe40003f05300 */
[----:B------:R-:W1:Y:S01]  /*1140*/  LDC R29, c[0x0][0x600] ;  /* 0x00018000ff1d7b82 */ /* 0x000e620000000800 */
[-CC-:B--2---:R-:W-:Y:S02]  /*1150*/  SHF.R.U64 R27, R8, R10.reuse, R9.reuse ;  /* 0x0000000a081b7219 */ /* 0x184fe40000001209 */
[----:B------:R-:W-:-:S05]  /*1160*/  SHF.R.U32.HI R8, RZ, R10, R9 ;  /* 0x0000000aff087219 */ /* 0x000fca0000011609 */
[----:B------:R-:W2:Y:S01]  /*1170*/  LDC R22, c[0x0][0x648] ;  /* 0x00019200ff167b82 */ /* 0x000ea20000000800 */
[-CC-:B0-----:R-:W-:Y:S02]  /*1180*/  SHF.R.U64 R34, R27, R13.reuse, R8.reuse ;  /* 0x0000000d1b227219 */ /* 0x181fe40000001208 */
[----:B------:R-:W-:-:S05]  /*1190*/  SHF.R.U32.HI R8, RZ, R13, R8 ;  /* 0x0000000dff087219 */ /* 0x000fca0000011608 */
[----:B------:R-:W0:Y:S01]  /*11a0*/  LDC R24, c[0x0][0x638] ;  /* 0x00018e00ff187b82 */ /* 0x000e220000000800 */
[-CC-:B---3--:R-:W-:Y:S02]  /*11b0*/  SHF.R.U64 R36, R34, R31.reuse, R8.reuse ;  /* 0x0000001f22247219 */ /* 0x188fe40000001208 */
[-C--:B------:R-:W-:Y:S02]  /*11c0*/  SHF.L.U32 R2, R2, R31.reuse, RZ ;  /* 0x0000001f02027219 */ /* 0x080fe400000006ff */
[----:B------:R-:W-:Y:S01]  /*11d0*/  SHF.R.U32.HI R9, RZ, R31, R8 ;  /* 0x0000001fff097219 */ /* 0x000fe20000011608 */
[----:B------:R-:W-:Y:S01]  /*11e0*/  IMAD.MOV.U32 R8, RZ, RZ, R36 ;  /* 0x000000ffff087224 */ /* 0x000fe200078e0024 */
[----:B------:R-:W-:Y:S01]  /*11f0*/  LOP3.LUT R15, RZ, R2, RZ, 0x33, !PT ;  /* 0x00000002ff0f7212 */ /* 0x000fe200078e33ff */
[----:B------:R-:W3:Y:S01]  /*1200*/  LDC R28, c[0x0][0x610] ;  /* 0x00018400ff1c7b82 */ /* 0x000ee20000000800 */
[----:B------:R-:W-:Y:S05]  /*1210*/  @!P0 BRA `(.L_x_14) ;  /* 0x0000000000288947 */ /* 0x000fea0003800000 */
[----:B------:R-:W4:Y:S02]  /*1220*/  LDC R13, c[0x0][0x64c] ;  /* 0x00019300ff0d7b82 */ /* 0x000f240000000800 */
[----:B----4-:R-:W-:-:S05]  /*1230*/  IADD3 R13, P0, R36, R13, RZ ;  /* 0x0000000d240d7210 */ /* 0x010fca0007f1e0ff */
        /* <DEDUP_REMOVED lines=8> */
.L_x_14:
[----:B--2---:R-:W-:Y:S01]  /*12c0*/  SHF.R.U64 R7, R8, R22, R9 ;  /* 0x0000001608077219 */ /* 0x004fe20000001209 */
[----:B-1----:R-:W-:Y:S01]  /*12d0*/  VIADD R8, R29, 0xffffffff ;  /* 0xffffffff1d087836 */ /* 0x002fe20000000000 */
[----:B------:R-:W-:Y:S01]  /*12e0*/  SHF.L.U32 R2, R26, R31, RZ ;  /* 0x0000001f1a027219 */ /* 0x000fe200000006ff */
[----:B------:R-:W-:Y:S01]  /*12f0*/  @P1 IMAD R21, R25, R20, R6 ;  /* 0x0000001419151224 */ /* 0x000fe200078e0206 */
[----:B------:R-:W-:Y:S01]  /*1300*/  LOP3.LUT R15, R34, R15, RZ, 0xc0, !PT ;  /* 0x0000000f220f7212 */ /* 0x000fe200078ec0ff */
[----:B------:R-:W-:Y:S01]  /*1310*/  IMAD.MOV R9, RZ, RZ, -R7 ;  /* 0x000000ffff097224 */ /* 0x000fe200078e0a07 */
[----:B------:R-:W-:-:S03]  /*1320*/  LOP3.LUT R8, R27, R8, RZ, 0xc0, !PT ;  /* 0x000000081b087212 */ /* 0x000fc600078ec0ff */
[----:B------:R-:W-:Y:S02]  /*1330*/  IMAD R6, R2, R7, R15 ;  /* 0x0000000702067224 */ /* 0x000fe400078e020f */
[----:B0-----:R-:W-:Y:S02]  /*1340*/  IMAD R2, R9, R24, R36 ;  /* 0x0000001809027224 */ /* 0x001fe400078e0224 */
[----:B---3--:R-:W-:Y:S02]  /*1350*/  IMAD R19, R6, R28, R21 ;  /* 0x0000001c06137224 */ /* 0x008fe400078e0215 */
[----:B------:R-:W-:Y:S02]  /*1360*/  IMAD R2, R2, R29, R8 ;  /* 0x0000001d02027224 */ /* 0x000fe400078e0208 */
[----:B------:R-:W-:-:S03]  /*1370*/  IMAD.MOV.U32 R6, RZ, RZ, 0x1 ;  /* 0x00000001ff067424 */ /* 0x000fc600078e00ff */
[----:B------:R-:W-:Y:S02]  /*1380*/  SEL R22, R2, R19, !P1 ;  /* 0x0000001302167207 */ /* 0x000fe40004800000 */
[----:B------:R-:W-:Y:S01]  /*1390*/  SEL R19, R19, R2, !P1 ;  /* 0x0000000213137207 */ /* 0x000fe20004800000 */
[----:B------:R-:W-:Y:S01]  /*13a0*/  IMAD.MOV.U32 R2, RZ, RZ, R30 ;  /* 0x000000ffff027224 */ /* 0x000fe200078e001e */
[----:B------:R-:W-:-:S07]  /*13b0*/  PRMT R8, R6, 0x7610, R8 ;  /* 0x0000761006087816 */ /* 0x000fce0000000008 */
.L_x_12:
[----:B------:R-:W-:Y:S05]  /*13c0*/  @!P2 BRA `(.L_x_15) ;  /* 0x00000000000ca947 */ /* 0x000fea0003800000 */
[----:B------:R-:W-:Y:S01]  /*13d0*/  UCGABAR_WAIT ;  /* 0x0000000000007dc7 */ /* 0x000fe20008000000 */
[----:B------:R-:W-:Y:S01]  /*13e0*/  CCTL.IVALL ;  /* 0x00000000ff00798f */ /* 0x000fe20002000000 */
[----:B------:R-:W-:Y:S05]  /*13f0*/  BRA `(.L_x_16) ;  /* 0x0000000000047947 */ /* 0x000fea0003800000 */
.L_x_15:
[----:B------:R-:W-:Y:S06]  /*1400*/  BAR.SYNC.DEFER_BLOCKING 0x0 ;  /* 0x0000000000007b1d */ /* 0x000fec0000010000 */
.L_x_16:
[----:B------:R-:W-:Y:S05]  /*1410*/  @!P4 BRA `(.L_x_17) ;  /* 0x0000005c0048c947 */ /* 0x000fea0003800000 */
[----:B------:R-:W-:-:S13]  /*1420*/  ISETP.GT.U32.AND P0, PT, R35, 0x1, PT ;  /* 0x000000012300780c */ /* 0x000fda0003f04070 */
[----:B------:R-:W-:Y:S05]  /*1430*/  @P0 EXIT ;  /* 0x000000000000094d */ /* 0x000fea0003800000 */
.L_x_18:
[----:B------:R-:W-:-:S08]  /*1440*/  NOP ;  /* 0x0000000000007918 */ /* 0x000fd00000000000 */
[----:B------:R-:W1:Y:S02]  /*1450*/  USETMAXREG.TRY_ALLOC.CTAPOOL UP0, 0xe8 ;  /* 0x000000e8000079c8 */ /* 0x000e640008000600 */
[----:B-1----:R-:W-:-:S13]  /*1460*/  PLOP3.LUT P0, PT, PT, PT, UP0, 0x80, 0x0 ;  /* 0x000000000000781c */ /* 0x002fda0003f0f008 */
[----:B------:R-:W-:Y:S05]  /*1470*/  @!P0 BRA `(.L_x_18) ;  /* 0xfffffffc00f08947 */ /* 0x000fea000383ffff */
[----:B------:R-:W-:-:S13]  /*1480*/  LOP3.LUT P0, RZ, R8, 0xff, RZ, 0xc0, !PT ;  /* 0x000000ff08ff7812 */ /* 0x000fda000780c0ff */
[----:B------:R-:W-:Y:S05]  /*1490*/  @!P0 EXIT ;  /* 0x000000000000894d */ /* 0x000fea0003800000 */
[----:B------:R-:W1:Y:S01]  /*14a0*/  S2UR UR4, SR_CgaCtaId ;  /* 0x00000000000479c3 */ /* 0x000e620000008800 */
[----:B------:R-:W-:Y:S01]  /*14b0*/  VIADD R14, R14, 0xffffffff ;  /* 0xffffffff0e0e7836 */ /* 0x000fe20000000000 */
[CC--:B------:R-:W-:Y:S01]  /*14c0*/  LEA.HI R4, R0.reuse, R3.reuse, RZ, 0x2 ;  /* 0x0000000300047211 */ /* 0x0c0fe200078f10ff */
[----:B------:R-:W-:Y:S01]  /*14d0*/  UMOV UR40, 0x400 ;  /* 0x0000040000287882 */ /* 0x000fe20000000000 */
[----:B------:R-:W-:Y:S01]  /*14e0*/  LEA.HI R0, R0, R3, RZ, 0x5 ;  /* 0x0000000300007211 */ /* 0x000fe200078f28ff */
[----:B------:R-:W-:Y:S01]  /*14f0*/  UISETP.LT.AND UP0, UPT, UR38, 0x1, UPT ;  /* 0x000000012600788c */ /* 0x000fe2000bf01270 */
[----:B------:R-:W-:Y:S01]  /*1500*/  R2UR UR41, R14 ;  /* 0x000000000e2972ca */ /* 0x000fe200000e0000 */
[----:B------:R-:W-:Y:S01]  /*1510*/  ULDC UR6, c[0x0][0x284] ;  /* 0x0000a10000067ab9 */ /* 0x000fe20000000800 */
[--C-:B------:R-:W-:Y:S01]  /*1520*/  SHF.R.S32.HI R68, RZ, 0x2, R4.reuse ;  /* 0x00000002ff447819 */ /* 0x100fe20000011404 */
[----:B------:R-:W-:Y:S01]  /*1530*/  USEL UR43, UR38, 0x1, UP0 ;  /* 0x00000001262b7887 */ /* 0x000fe20008000000 */
[----:B------:R-:W-:Y:S01]  /*1540*/  SHF.R.S32.HI R5, RZ, 0x1f, R4 ;  /* 0x0000001fff057819 */ /* 0x000fe20000011404 */
[----:B------:R-:W-:Y:S01]  /*1550*/  USHF.L.U32 UR39, UR38, 0x1, URZ ;  /* 0x0000000126277899 */ /* 0x000fe2000800063f */
[----:B------:R-:W-:Y:S01]  /*1560*/  LOP3.LUT R70, R4, 0xfffffffc, RZ, 0xc0, !PT ;  /* 0xfffffffc04467812 */ /* 0x000fe200078ec0ff */
[----:B------:R-:W-:Y:S01]  /*1570*/  UIADD3 UR43, -UR43, UR38, URZ ;  /* 0x000000262b2b7290 */ /* 0x000fe2000fffe13f */
[----:B------:R-:W-:-:S02]  /*1580*/  LEA.HI R5, R5, R68, RZ, 0x3 ;  /* 0x0000004405057211 */ /* 0x000fc400078f18ff */
[----:B------:R-:W-:Y:S01]  /*1590*/  ISETP.NE.AND P0, PT, R14, RZ, PT ;  /* 0x000000ff0e00720c */ /* 0x000fe20003f05270 */
[----:B------:R-:W-:Y:S01]  /*15a0*/  IMAD.IADD R70, R3, 0x1, -R70 ;  /* 0x0000000103467824 */ /* 0x000fe200078e0a46 */
[----:B------:R-:W-:Y:S01]  /*15b0*/  LOP3.LUT R5, R5, 0xfffffff8, RZ, 0xc0, !PT ;  /* 0xfffffff805057812 */ /* 0x000fe200078ec0ff */
[----:B------:R-:W-:Y:S01]  /*15c0*/  USHF.L.U32 UR41, UR41, 0x3, URZ ;  /* 0x0000000329297899 */ /* 0x000fe2000800063f */
[----:B------:R-:W-:Y:S02]  /*15d0*/  LOP3.LUT R82, R16, 0x1, RZ, 0xfc, !PT ;  /* 0x0000000110527812 */ /* 0x000fe400078efcff */
[----:B------:R-:W-:Y:S01]  /*15e0*/  SEL R83, RZ, 0x1, P0 ;  /* 0x00000001ff537807 */ /* 0x000fe20000000000 */
[----:B------:R-:W-:Y:S01]  /*15f0*/  IMAD.IADD R68, R68, 0x1, -R5 ;  /* 0x0000000144447824 */ /* 0x000fe200078e0a05 */
[----:B-1----:R-:W-:Y:S01]  /*1600*/  ULEA UR40, UR4, UR40, 0x18 ;  /* 0x0000002804287291 */ /* 0x002fe2000f8ec03f */
[----:B------:R-:W-:Y:S01]  /*1610*/  SHF.R.S32.HI R5, RZ, 0x5, R0 ;  /* 0x00000005ff057819 */ /* 0x000fe20000011400 */
[----:B------:R-:W-:-:S02]  /*1620*/  IMAD.U32 R72, RZ, RZ, UR41 ;  /* 0x00000029ff487e24 */ /* 0x000fc4000f8e00ff */
[----:B------:R-:W-:Y:S01]  /*1630*/  UIADD3 UR42, UR40, 0x70, URZ ;  /* 0x00000070282a7890 */ /* 0x000fe2000fffe03f */
[--C-:B------:R-:W-:Y:S01]  /*1640*/  SHF.R.S32.HI R69, RZ, 0x1f, R68.reuse ;  /* 0x0000001fff457819 */ /* 0x100fe20000011444 */
[----:B------:R-:W-:Y:S01]  /*1650*/  UIADD3 UR4, UR40, 0x18180, URZ ;  /* 0x0001818028047890 */ /* 0x000fe2000fffe03f */
[C-C-:B------:R-:W-:Y:S01]  /*1660*/  IMAD R75, R5.reuse, -0x10, -R68.reuse ;  /* 0xfffffff0054b7824 */ /* 0x140fe200078e0a44 */
[----:B------:R-:W-:Y:S01]  /*1670*/  UIADD3 UR5, UR40, 0x180, URZ ;  /* 0x0000018028057890 */ /* 0x000fe2000fffe03f */
[C---:B------:R-:W-:Y:S01]  /*1680*/  LOP3.LUT R74, R72.reuse, 0x8, RZ, 0xc0, !PT ;  /* 0x00000008484a7812 */ /* 0x040fe200078ec0ff */
[----:B------:R-:W-:Y:S01]  /*1690*/  USHF.R.U32.HI UR4, URZ, 0x4, UR4 ;  /* 0x000000043f047899 */ /* 0x000fe20008011604 */
[----:B------:R-:W-:Y:S01]  /*16a0*/  IMAD.U32 R71, RZ, RZ, UR42 ;  /* 0x0000002aff477e24 */ /* 0x000fe2000f8e00ff */
[----:B------:R-:W-:Y:S01]  /*16b0*/  USHF.R.U32.HI UR5, URZ, 0x4, UR5 ;  /* 0x000000043f057899 */ /* 0x000fe20008011605 */
[----:B------:R-:W-:Y:S01]  /*16c0*/  IMAD.WIDE R68, R5, 0x10, R68 ;  /* 0x0000001005447825 */ /* 0x000fe200078e0244 */
[----:B------:R-:W-:Y:S01]  /*16d0*/  ULOP3.LUT UR4, UR4, 0x3fff, URZ, 0xc0, !UPT ;  /* 0x00003fff04047892 */ /* 0x000fe2000f8ec03f */
[----:B------:R-:W-:Y:S01]  /*16e0*/  LOP3.LUT R72, R72, 0x8, RZ, 0xc, !PT ;  /* 0x0000000848487812 */ /* 0x000fe200078e0cff */
[----:B------:R-:W-:Y:S01]  /*16f0*/  ULOP3.LUT UR5, UR5, 0x3fff, URZ, 0xc0, !UPT ;  /* 0x00003fff05057892 */ /* 0x000fe2000f8ec03f */
[----:B------:R-:W-:Y:S01]  /*1700*/  VIADD R73, R71, UR41 ;  /* 0x0000002947497c36 */ /* 0x000fe20008000000 */
[----:B------:R-:W-:Y:S01]  /*1710*/  LOP3.LUT R74, R74, 0x18, RZ, 0x3c, !PT ;  /* 0x000000184a4a7812 */ /* 0x000fe200078e3cff */
[----:B------:R-:W-:Y:S01]  /*1720*/  VIADD R75, R75, UR6 ;  /* 0x000000064b4b7c36 */ /* 0x000fe20008000000 */
[----:B------:R-:W-:-:S02]  /*1730*/  ULOP3.LUT UR44, UR4, 0x10000, URZ, 0xfc, !UPT ;  /* 0x00010000042c7892 */ /* 0x000fc4000f8efc3f */
[----:B------:R-:W-:-:S12]  /*1740*/  ULOP3.LUT UR45, UR5, 0x10000, URZ, 0xfc, !UPT ;  /* 0x00010000052d7892 */ /* 0x000fd8000f8efc3f */
.L_x_118:
[----:B------:R-:W-:Y:S01]  /*1750*/  SHF.L.U32 R0, R83, 0x1f, RZ ;  /* 0x0000001f53007819 */ /* 0x000fe200000006ff */
[----:B------:R-:W-:Y:S02]  /*1760*/  ULDC UR4, c[0x0][0x28c] ;  /* 0x0000a30000047ab9 */ /* 0x000fe40000000800 */
[----:B------:R-:W-:Y:S01]  /*1770*/  ISETP.LT.AND P1, PT, RZ, UR4, PT ;  /* 0x00000004ff007c0c */ /* 0x000fe2000bf21270 */
[----:B------:R-:W1:Y:S02]  /*1780*/  SYNCS.PHASECHK.TRANS64.TRYWAIT P0, [R71+UR41], R0 ;  /* 0x00000000470075a7 */ /* 0x000e640008000169 */
[----:B-1-34-:R-:W-:Y:S10]  /*1790*/  @!P0 BRA `(.L_x_19) ;  /* 0x0000006800f08947 */ /* 0x01aff40003800000 */
.L_x_142:
[----:B------:R-:W-:Y:S05]  /*17a0*/  @P1 BRA `(.L_x_20) ;  /* 0x0000000000401947 */ /* 0x000fea0003800000 */
[----:B-1----:R-:W-:Y:S01]  /*17b0*/  MOV R0, 0x0 ;  /* 0x0000000000007802 */ /* 0x002fe20000000f00 */
[----:B------:R-:W-:Y:S01]  /*17c0*/  ULDC.64 UR4, c[0x4][0x68] ;  /* 0x01001a0000047ab9 */ /* 0x000fe20000000a00 */
[----:B------:R-:W-:Y:S01]  /*17d0*/  ULDC.64 UR6, c[0x4][0x8] ;  /* 0x0100020000067ab9 */ /* 0x000fe20000000a00 */
[----:B------:R-:W-:Y:S01]  /*17e0*/  IMAD.U32 R4, RZ, RZ, UR4 ;  /* 0x00000004ff047e24 */ /* 0x000fe2000f8e00ff */
[----:B------:R1:W2:Y:S01]  /*17f0*/  LDC.64 R14, c[0x4][R0] ;  /* 0x01000000000e7b82 */ /* 0x0002a20000000a00 */
[----:B------:R-:W-:Y:S01]  /*1800*/  IMAD.U32 R5, RZ, RZ, UR5 ;  /* 0x00000005ff057e24 */ /* 0x000fe2000f8e00ff */
[----:B------:R-:W-:Y:S01]  /*1810*/  ULDC.64 UR4, c[0x4][0x70] ;  /* 0x01001c0000047ab9 */ /* 0x000fe20000000a00 */
[----:B------:R-:W-:Y:S02]  /*1820*/  IMAD.U32 R10, RZ, RZ, UR6 ;  /* 0x00000006ff0a7e24 */ /* 0x000fe4000f8e00ff */
[----:B------:R-:W-:Y:S02]  /*1830*/  IMAD.U32 R6, RZ, RZ, UR4 ;  /* 0x00000004ff067e24 */ /* 0x000fe4000f8e00ff */
[----:B------:R-:W-:-:S02]  /*1840*/  IMAD.U32 R7, RZ, RZ, UR5 ;  /* 0x00000005ff077e24 */ /* 0x000fc4000f8e00ff */
[----:B------:R-:W-:Y:S02]  /*1850*/  IMAD.U32 R11, RZ, RZ, UR7 ;  /* 0x00000007ff0b7e24 */ /* 0x000fe4000f8e00ff */
[----:B------:R-:W-:Y:S02]  /*1860*/  IMAD.MOV.U32 R8, RZ, RZ, 0x1e1 ;  /* 0x000001e1ff087424 */ /* 0x000fe400078e00ff */
[----:B0-----:R-:W-:Y:S02]  /*1870*/  IMAD.MOV.U32 R12, RZ, RZ, 0x1 ;  /* 0x00000001ff0c7424 */ /* 0x001fe400078e00ff */
[----:B-1----:R-:W-:-:S07]  /*1880*/  IMAD.MOV.U32 R13, RZ, RZ, RZ ;  /* 0x000000ffff0d7224 */ /* 0x002fce00078e00ff */
[----:B------:R-:W-:-:S07]  /*1890*/  LEPC R20, `(.L_x_20) ;  /* 0x000000001014794e */ /* 0x000fce0000000000 */
[----:B--2--5:R-:W-:Y:S05]  /*18a0*/  CALL.ABS.NOINC R14 ;  /* 0x000000000e007343 */ /* 0x024fea0003c00000 */
.L_x_20:
[----:B------:R-:W-:-:S13]  /*18b0*/  ISETP.NE.AND P0, PT, R82, 0x3, PT ;  /* 0x000000035200780c */ /* 0x000fda0003f05270 */
[----:B------:R-:W-:Y:S05]  /*18c0*/  @!P0 BRA `(.L_x_21) ;  /* 0x0000000000048947 */ /* 0x000fea0003800000 */
[----:B------:R-:W-:Y:S01]  /*18d0*/  BPT.TRAP 0x1 ;  /* 0x000000040000795c */ /* 0x000fe20000300000 */
.L_x_21:
[----:B------:R-:W-:Y:S02]  /*18e0*/  IMAD.U32 R3, RZ, RZ, UR36 ;  /* 0x00000024ff037e24 */ /* 0x000fe4000f8e00ff */
[----:B-1----:R-:W-:-:S03]  /*18f0*/  IMAD.U32 R0, RZ, RZ, UR37 ;  /* 0x00000025ff007e24 */ /* 0x002fc6000f8e00ff */
[----:B------:R-:W-:Y:S02]  /*1900*/  LEA R3, R3, UR40, 0x3 ;  /* 0x0000002803037c11 */ /* 0x000fe4000f8e18ff */
[----:B------:R-:W-:-:S04]  /*1910*/  SHF.L.U32 R0, R0, 0x1f, RZ ;  /* 0x0000001f00007819 */ /* 0x000fc800000006ff */
[----:B------:R1:W2:Y:S01]  /*1920*/  SYNCS.PHASECHK.TRANS64.TRYWAIT P1, [R3+URZ], R0 ;  /* 0x00000000030075a7 */ /* 0x0002a2000802017f */
[----:B------:R-:W-:Y:S05]  /*1930*/  @!P0 BRA `(.L_x_22) ;  /* 0x0000000000048947 */ /* 0x000fea0003800000 */
[----:B------:R-:W-:Y:S01]  /*1940*/  BPT.TRAP 0x1 ;  /* 0x000000040000795c */ /* 0x000fe20000300000 */
.L_x_22:
[----:B--2---:R-:W-:Y:S05]  /*1950*/  @P1 BRA `(.L_x_23) ;  /* 0x0000000000081947 */ /* 0x004fea0003800000 */
[----:B------:R-:W2:Y:S02]  /*1960*/  SYNCS.PHASECHK.TRANS64.TRYWAIT P1, [R3+URZ], R0 ;  /* 0x00000000030075a7 */ /* 0x000ea4000802017f */
[----:B--2---:R-:W-:Y:S05]  /*1970*/  @!P1 BRA `(.L_x_24) ;  /* 0x00000068008c9947 */ /* 0x004fea0003800000 */
.L_x_23:
[----:B------:R-:W-:Y:S05]  /*1980*/  WARPSYNC.ALL ;  /* 0x0000000000007948 */ /* 0x000fea0003800000 */
[----:B------:R-:W-:Y:S01]  /*1990*/  ULEA UR6, UR36, UR45, 0xa ;  /* 0x0000002d24067291 */ /* 0x000fe2000f8e503f */
[----:B------:R-:W-:Y:S01]  /*19a0*/  WARPGROUP.ARRIVE ;  /* 0x00000000000079c5 */ /* 0x000fe20000000000 */
[----:B------:R-:W-:Y:S01]  /*19b0*/  UIMAD UR4, UR36, 0x500, UR44 ;  /* 0x00000500240478a4 */ /* 0x000fe2000f8e022c */
[----:B-12---:R-:W-:Y:S01]  /*19c0*/  IMAD.U32 R0, RZ, RZ, UR43 ;  /* 0x0000002bff007e24 */ /* 0x006fe2000f8e00ff */
[----:B------:R-:W-:Y:S01]  /*19d0*/  UMOV UR9, 0x40000040 ;  /* 0x4000004000097882 */ /* 0x000fe20000000000 */
[----:B------:R-:W-:Y:S01]  /*19e0*/  UMOV UR11, 0x40000040 ;  /* 0x40000040000b7882 */ /* 0x000fe20000000000 */
[----:B------:R-:W-:Y:S01]  /*19f0*/  UIADD3 UR5, UR4, 0x80, URZ ;  /* 0x0000008004057890 */ /* 0x000fe2000fffe03f */
[----:B------:R-:W-:-:S02]  /*1a00*/  UMOV UR8, UR6 ;  /* 0x0000000600087c82 */ /* 0x000fc40008000000 */
[----:B------:R-:W-:Y:S01]  /*1a10*/  UMOV UR10, UR4 ;  /* 0x00000004000a7c82 */ /* 0x000fe20008000000 */
[----:B------:R-:W-:Y:S01]  /*1a20*/  UIADD3 UR7, UR4, 0x100, URZ ;  /* 0x0000010004077890 */ /* 0x000fe2000fffe03f */
[----:B------:R-:W-:Y:S01]  /*1a30*/  HGMMA.64x16x16.F32 R56, gdesc[UR8], RZ, !UPT, gsb0 ;  /* 0x00200000083879f0 */ /* 0x000fe2000c0008ff */
[----:B------:R-:W-:Y:S01]  /*1a40*/  UMOV UR11, 0x40000040 ;  /* 0x40000040000b7882 */ /* 0x000fe20000000000 */
[----:B------:R-:W-:Y:S01]  /*1a50*/  UMOV UR10, UR5 ;  /* 0x00000005000a7c82 */ /* 0x000fe20008000000 */
[----:B------:R-:W-:Y:S01]  /*1a60*/  UIADD3 UR12, UR4, 0x180, URZ ;  /* 0x00000180040c7890 */ /* 0x000fe2000fffe03f */
[----:B------:R-:W-:Y:S01]  /*1a70*/  ISETP.GE.AND P1, PT, R0, 0x1, PT ;  /* 0x000000010000780c */ /* 0x000fe20003f26270 */
[----:B------:R-:W-:Y:S01]  /*1a80*/  UIADD3 UR5, UR4, 0x200, URZ ;  /* 0x0000020004057890 */ /* 0x000fe2000fffe03f */
[----:B------:R-:W-:Y:S02]  /*1a90*/  WARPGROUP.DEPBAR.LE gsb0, 0x0 ;  /* 0x00008000000079c5 */ /* 0x000fe40000010000 */
[----:B------:R-:W-:-:S06]  /*1aa0*/  WARPGROUP.ARRIVE ;  /* 0x00000000000079c5 */ /* 0x000fcc0000000000 */
[----:B------:R-:W-:Y:S01]  /*1ab0*/  HGMMA.64x16x16.F32 R48, gdesc[UR8], RZ, !UPT, gsb0 ;  /* 0x00200000083079f0 */ /* 0x000fe2000c0008ff */
[----:B------:R-:W-:Y:S01]  /*1ac0*/  UMOV UR10, UR7 ;  /* 0x00000007000a7c82 */ /* 0x000fe20008000000 */
[----:B------:R-:W-:Y:S01]  /*1ad0*/  UMOV UR11, 0x40000040 ;  /* 0x40000040000b7882 */ /* 0x000fe20000000000 */
        /* <DEDUP_REMOVED lines=16> */
[----:B------:R-:W-:Y:S02]  /*1be0*/  UIADD3 UR8, UR6, 0x2, URZ ;  /* 0x0000000206087890 */ /* 0x000fe4000fffe03f */
[----:B------:R-:W-:Y:S01]  /*1bf0*/  UIADD3 UR10, UR4, 0x2, URZ ;  /* 0x00000002040a7890 */ /* 0x000fe2000fffe03f */
[----:B------:R-:W-:Y:S01]  /*1c00*/  UMOV UR9, 0x40000040 ;  /* 0x4000004000097882 */ /* 0x000fe20000000000 */
[----:B------:R-:W-:Y:S01]  /*1c10*/  UMOV UR11, 0x40000040 ;  /* 0x40000040000b7882 */ /* 0x000fe20000000000 */
[----:B------:R-:W-:Y:S02]  /*1c20*/  WARPGROUP.DEPBAR.LE gsb0, 0x0 ;  /* 0x00008000000079c5 */ /* 0x000fe40000010000 */
[----:B------:R-:W-:-:S06]  /*1c30*/  WARPGROUP.ARRIVE ;  /* 0x00000000000079c5 */ /* 0x000fcc0000000000 */
[----:B------:R-:W-:Y:S01]  /*1c40*/  HGMMA.64x16x16.F32 R56, gdesc[UR8], R56, gsb0 ;  /* 0x00200000083879f0 */ /* 0x000fe20008000838 */
[----:B------:R-:W-:Y:S01]  /*1c50*/  UMOV UR10, UR5 ;  /* 0x00000005000a7c82 */ /* 0x000fe20008000000 */
[----:B------:R-:W-:Y:S01]  /*1c60*/  UMOV UR11, 0x40000040 ;  /* 0x40000040000b7882 */ /* 0x000fe20000000000 */
[----:B------:R-:W-:Y:S01]  /*1c70*/  UIADD3 UR5, UR4, 0x202, URZ ;  /* 0x0000020204057890 */ /* 0x000fe2000fffe03f */
        /* <DEDUP_REMOVED lines=179> */
[----:B------:R-:W-:Y:S02]  /*27b0*/  UIADD3 UR6, UR4, 0x386, URZ ;  /* 0x0000038604067890 */ /* 0x000fe4000fffe03f */
        /* <DEDUP_REMOVED lines=23> */
[----:B------:R-:W-:Y:S03]  /*2930*/  HGMMA.64x16x16.F32 R24, gdesc[UR8], R24, gsb0 ;  /* 0x00200000081879f0 */ /* 0x000fe60008000818 */
[----:B------:R-:W-:Y:S02]  /*2940*/  WARPGROUP.DEPBAR.LE gsb0, 0x0 ;  /* 0x00008000000079c5 */ /* 0x000fe40000010000 */
[----:B------:R-:W-:Y:S05]  /*2950*/  @!P1 BRA `(.L_x_25) ;  /* 0x0000001000849947 */ /* 0x000fea0003800000 */
[----:B------:R-:W-:Y:S01]  /*2960*/  UIADD3 UR8, UR36, 0x1, URZ ;  /* 0x0000000124087890 */ /* 0x000fe2000fffe03f */
[----:B------:R-:W-:Y:S02]  /*2970*/  IMAD.U32 R0, RZ, RZ, UR43 ;  /* 0x0000002bff007e24 */ /* 0x000fe4000f8e00ff */
[----:B------:R-:W-:Y:S01]  /*2980*/  IMAD.U32 R3, RZ, RZ, UR36 ;  /* 0x00000024ff037e24 */ /* 0x000fe2000f8e00ff */
[----:B------:R-:W-:-:S04]  /*2990*/  UISETP.NE.AND UP0, UPT, UR8, 0x6, UPT ;  /* 0x000000060800788c */ /* 0x000fc8000bf05270 */
[----:B------:R-:W-:Y:S02]  /*29a0*/  USEL UR4, URZ, 0x1, UP0 ;  /* 0x000000013f047887 */ /* 0x000fe40008000000 */
[----:B------:R-:W-:Y:S02]  /*29b0*/  USEL UR8, UR8, URZ, UP0 ;  /* 0x0000003f08087287 */ /* 0x000fe40008000000 */
[----:B------:R-:W-:-:S06]  /*29c0*/  ULOP3.LUT UR4, UR37, UR4, URZ, 0x3c, !UPT ;  /* 0x0000000425047292 */ /* 0x000fcc000f8e3c3f */
[----:B------:R-:W-:-:S07]  /*29d0*/  IMAD.U32 R6, RZ, RZ, UR4 ;  /* 0x00000004ff067e24 */ /* 0x000fce000f8e00ff */
.L_x_32:
[----:B------:R-:W-:Y:S05]  /*29e0*/  @!P0 BRA `(.L_x_26) ;  /* 0x0000000000048947 */ /* 0x000fea0003800000 */
[----:B------:R-:W-:Y:S01]  /*29f0*/  BPT.TRAP 0x1 ;  /* 0x000000040000795c */ /* 0x000fe20000300000 */
.L_x_26:
[----:B------:R-:W-:Y:S01]  /*2a00*/  ULEA UR4, UR8, UR40, 0x3 ;  /* 0x0000002808047291 */ /* 0x000fe2000f8e183f */
[----:B------:R-:W-:-:S08]  /*2a10*/  SHF.L.U32 R4, R6, 0x1f, RZ ;  /* 0x0000001f06047819 */ /* 0x000fd000000006ff */
[----:B------:R1:W2:Y:S01]  /*2a20*/  SYNCS.PHASECHK.TRANS64.TRYWAIT P1, [UR4], R4 ;  /* 0x00000004ff0075a7 */ /* 0x0002a20008020144 */
[----:B------:R-:W-:Y:S05]  /*2a30*/  @!P0 BRA `(.L_x_27) ;  /* 0x0000000000048947 */ /* 0x000fea0003800000 */
[----:B------:R-:W-:Y:S01]  /*2a40*/  BPT.TRAP 0x1 ;  /* 0x000000040000795c */ /* 0x000fe20000300000 */
.L_x_27:
[----:B--2---:R-:W-:Y:S05]  /*2a50*/  @P1 BRA `(.L_x_28) ;  /* 0x0000000000081947 */ /* 0x004fea0003800000 */
[----:B------:R-:W2:Y:S02]  /*2a60*/  SYNCS.PHASECHK.TRANS64.TRYWAIT P1, [UR4], R4 ;  /* 0x00000004ff0075a7 */ /* 0x000ea40008020144 */
[----:B--2---:R-:W-:Y:S05]  /*2a70*/  @!P1 BRA `(.L_x_29) ;  /* 0x0000005800609947 */ /* 0x004fea0003800000 */
.L_x_28:
[----:B------:R-:W-:Y:S01]  /*2a80*/  ULEA UR10, UR8, UR45, 0xa ;  /* 0x0000002d080a7291 */ /* 0x000fe2000f8e503f */
[----:B------:R-:W-:Y:S01]  /*2a90*/  WARPGROUP.ARRIVE ;  /* 0x00000000000079c5 */ /* 0x000fe20000000000 */
[----:B------:R-:W-:Y:S01]  /*2aa0*/  UIMAD UR9, UR8, 0x500, UR44 ;  /* 0x00000500080978a4 */ /* 0x000fe2000f8e022c */
[----:B------:R-:W-:Y:S01]  /*2ab0*/  UMOV UR5, 0x40000040 ;  /* 0x4000004000057882 */ /* 0x000fe20000000000 */
[----:B------:R-:W-:Y:S02]  /*2ac0*/  UMOV UR7, 0x40000040 ;  /* 0x4000004000077882 */ /* 0x000fe40000000000 */
[----:B------:R-:W-:Y:S01]  /*2ad0*/  UIADD3 UR11, UR9, 0x80, URZ ;  /* 0x00000080090b7890 */ /* 0x000fe2000fffe03f */
[----:B------:R-:W-:Y:S02]  /*2ae0*/  UMOV UR4, UR10 ;  /* 0x0000000a00047c82 */ /* 0x000fe40008000000 */
[----:B------:R-:W-:Y:S01]  /*2af0*/  UMOV UR6, UR9 ;  /* 0x0000000900067c82 */ /* 0x000fe20008000000 */
[----:B------:R-:W-:Y:S01]  /*2b00*/  UIADD3 UR12, UR9, 0x100, URZ ;  /* 0x00000100090c7890 */ /* 0x000fe2000fffe03f */
[----:B------:R-:W-:Y:S01]  /*2b10*/  HGMMA.64x16x16.F32 R56, gdesc[UR4], R56, gsb0 ;  /* 0x00200000043879f0 */ /* 0x000fe20008000838 */
[----:B------:R-:W-:Y:S01]  /*2b20*/  UMOV UR7, 0x40000040 ;  /* 0x4000004000077882 */ /* 0x000fe20000000000 */
[----:B------:R-:W-:Y:S01]  /*2b30*/  UMOV UR6, UR11 ;  /* 0x0000000b00067c82 */ /* 0x000fe20008000000 */
[----:B------:R-:W-:-:S02]  /*2b40*/  UIADD3 UR13, UR9, 0x180, URZ ;  /* 0x00000180090d7890 */ /* 0x000fc4000fffe03f */
        /* <DEDUP_REMOVED lines=238> */
[----:B------:R-:W-:Y:S01]  /*3a30*/  BPT.TRAP 0x1 ;  /* 0x000000040000795c */ /* 0x000fe20000300000 */
.L_x_30:
[----:B------:R-:W-:-:S13]  /*3a40*/  ISETP.NE.AND P1, PT, R65, RZ, PT ;  /* 0x000000ff4100720c */ /* 0x000fda0003f25270 */
[----:B-12---:R-:W-:-:S05]  /*3a50*/  @P1 LEA R4, R3, UR40, 0x3 ;  /* 0x0000002803041c11 */ /* 0x006fca000f8e18ff */
[----:B------:R-:W-:-:S05]  /*3a60*/  @P1 VIADD R5, R4, 0x30 ;  /* 0x0000003004051836 */ /* 0x000fca0000000000 */
[----:B------:R-:W-:-:S04]  /*3a70*/  @P1 PRMT R5, R64, 0x654, R5 ;  /* 0x0000065440051816 */ /* 0x000fc80000000005 */
[----:B------:R1:W-:Y:S01]  /*3a80*/  @P1 SYNCS.ARRIVE.TRANS64.RED.A1T0 RZ, [R5+URZ], RZ ;  /* 0x000000ff05ff19a7 */ /* 0x0003e2000810043f */
[----:B------:R-:W-:-:S13]  /*3a90*/  ISETP.GT.U32.AND P1, PT, R16, 0x1, PT ;  /* 0x000000011000780c */ /* 0x000fda0003f24070 */
[----:B-1----:R-:W-:Y:S05]  /*3aa0*/  @P1 BRA `(.L_x_31) ;  /* 0x0000000000041947 */ /* 0x002fea0003800000 */
[----:B------:R-:W-:Y:S01]  /*3ab0*/  BPT.TRAP 0x1 ;  /* 0x000000040000795c */ /* 0x000fe20000300000 */
.L_x_31:
[----:B------:R-:W-:Y:S01]  /*3ac0*/  UIADD3 UR8, UR8, 0x1, URZ ;  /* 0x0000000108087890 */ /* 0x000fe2000fffe03f */
[C---:B------:R-:W-:Y:S01]  /*3ad0*/  ISETP.GT.AND P2, PT, R0.reuse, 0x1, PT ;  /* 0x000000010000780c */ /* 0x040fe20003f44270 */
[----:B------:R-:W-:Y:S02]  /*3ae0*/  VIADD R3, R3, 0x1 ;  /* 0x0000000103037836 */ /* 0x000fe40000000000 */
[----:B------:R-:W-:Y:S01]  /*3af0*/  UISETP.NE.AND UP0, UPT, UR8, 0x6, UPT ;  /* 0x000000060800788c */ /* 0x000fe2000bf05270 */
[----:B------:R-:W-:Y:S02]  /*3b00*/  VIADD R0, R0, 0xffffffff ;  /* 0xffffffff00007836 */ /* 0x000fe40000000000 */
[C---:B------:R-:W-:Y:S01]  /*3b10*/  ISETP.NE.AND P1, PT, R3.reuse, 0x6, PT ;  /* 0x000000060300780c */ /* 0x040fe20003f25270 */
[----:B------:R-:W-:Y:S02]  /*3b20*/  USEL UR4, URZ, 0x1, UP0 ;  /* 0x000000013f047887 */ /* 0x000fe40008000000 */
[----:B------:R-:W-:Y:S01]  /*3b30*/  USEL UR8, UR8, URZ, UP0 ;  /* 0x0000003f08087287 */ /* 0x000fe20008000000 */
[----:B------:R-:W-:-:S03]  /*3b40*/  SEL R3, R3, RZ, P1 ;  /* 0x000000ff03037207 */ /* 0x000fc60000800000 */
[----:B------:R-:W-:Y:S01]  /*3b50*/  LOP3.LUT R6, R6, UR4, RZ, 0x3c, !PT ;  /* 0x0000000406067c12 */ /* 0x000fe2000f8e3cff */
[----:B------:R-:W-:Y:S07]  /*3b60*/  @P2 BRA `(.L_x_32) ;  /* 0xffffffec009c2947 */ /* 0x000fee000383ffff */
.L_x_25:
[----:B------:R-:W1:Y:S01]  /*3b70*/  LDC R0, c[0x0][0x28c] ;  /* 0x0000a300ff007b82 */ /* 0x000e620000000800 */
[----:B------:R2:W-:Y:S01]  /*3b80*/  SYNCS.ARRIVE.TRANS64.A1T0 RZ, [R72+UR42], RZ ;  /* 0x000000ff48ff79a7 */ /* 0x0005e2000810002a */
[----:B-1----:R-:W-:-:S13]  /*3b90*/  ISETP.GE.AND P1, PT, R0, 0x1, PT ;  /* 0x000000010000780c */ /* 0x002fda0003f26270 */
[----:B--2---:R-:W-:Y:S05]  /*3ba0*/  @!P1 BRA `(.L_x_33) ;  /* 0x0000000000449947 */ /* 0x004fea0003800000 */
[----:B------:R-:W-:Y:S05]  /*3bb0*/  @!P0 BRA `(.L_x_34) ;  /* 0x0000000000048947 */ /* 0x000fea0003800000 */
[----:B------:R-:W-:Y:S01]  /*3bc0*/  BPT.TRAP 0x1 ;  /* 0x000000040000795c */ /* 0x000fe20000300000 */
.L_x_34:
[----:B------:R-:W-:-:S13]  /*3bd0*/  ISETP.NE.AND P0, PT, R65, RZ, PT ;  /* 0x000000ff4100720c */ /* 0x000fda0003f05270 */
[----:B------:R-:W-:-:S05]  /*3be0*/  VOTEU.ANY UP0, P0 ;  /* 0x00000000003f7886 */ /* 0x000fca0000000100 */
[----:B------:R-:W-:-:S06]  /*3bf0*/  @UP0 UIADD3 UR4, UR43, UR36, URZ ;  /* 0x000000242b040290 */ /* 0x000fcc000fffe03f */
[----:B------:R-:W-:Y:S02]  /*3c00*/  IMAD.U32 R4, RZ, RZ, UR4 ;  /* 0x00000004ff047e24 */ /* 0x000fe4000f8e00ff */
[----:B------:R-:W-:Y:S02]  /*3c10*/  IMAD.U32 R3, RZ, RZ, UR4 ;  /* 0x00000004ff037e24 */ /* 0x000fe4000f8e00ff */
[----:B------:R-:W-:-:S05]  /*3c20*/  @P0 IMAD.WIDE.U32 R4, R4, -0x55555555, RZ ;  /* 0xaaaaaaab04040825 */ /* 0x000fca00078e00ff */
[----:B------:R-:W-:-:S05]  /*3c30*/  @P0 SHF.R.U32.HI R0, RZ, 0x2, R5 ;  /* 0x00000002ff000819 */ /* 0x000fca0000011605 */
[----:B------:R-:W-:-:S05]  /*3c40*/  @P0 IMAD R0, R0, -0x6, R3 ;  /* 0xfffffffa00000824 */ /* 0x000fca00078e0203 */
[----:B------:R-:W-:-:S05]  /*3c50*/  @P0 LEA R0, R0, UR40, 0x3 ;  /* 0x0000002800000c11 */ /* 0x000fca000f8e18ff */
[----:B------:R-:W-:-:S05]  /*3c60*/  @P0 VIADD R3, R0, 0x30 ;  /* 0x0000003000030836 */ /* 0x000fca0000000000 */
[----:B------:R-:W-:-:S04]  /*3c70*/  @P0 PRMT R3, R64, 0x654, R3 ;  /* 0x0000065440030816 */ /* 0x000fc80000000003 */
[----:B------:R1:W-:Y:S01]  /*3c80*/  @P0 SYNCS.ARRIVE.TRANS64.RED.A1T0 RZ, [R3+URZ], RZ ;  /* 0x000000ff03ff09a7 */ /* 0x0003e2000810043f */
[----:B------:R-:W-:-:S13]  /*3c90*/  ISETP.GT.U32.AND P0, PT, R16, 0x1, PT ;  /* 0x000000011000780c */ /* 0x000fda0003f04070 */
[----:B-1----:R-:W-:Y:S05]  /*3ca0*/  @P0 BRA `(.L_x_33) ;  /* 0x0000000000040947 */ /* 0x002fea0003800000 */
[----:B------:R-:W-:Y:S01]  /*3cb0*/  BPT.TRAP 0x1 ;  /* 0x000000040000795c */ /* 0x000fe20000300000 */
.L_x_33:
[----:B------:R-:W-:Y:S01]  /*3cc0*/  SHF.L.U32 R0, R83, 0x1f, RZ ;  /* 0x0000001f53007819 */ /* 0x000fe200000006ff */
[----:B------:R-:W-:Y:S01]  /*3cd0*/  UIADD3 UR36, UR39, UR36, URZ ;  /* 0x0000002427247290 */ /* 0x000fe2000fffe03f */
[----:B------:R-:W1:Y:S01]  /*3ce0*/  LDC R7, c[0x0][0x288] ;  /* 0x0000a200ff077b82 */ /* 0x000e620000000800 */
[----:B------:R-:W-:Y:S01]  /*3cf0*/  UISETP.GE.U32.AND UP1, UPT, UR39, 0x6, UPT ;  /* 0x000000062700788c */ /* 0x000fe2000bf26070 */
[----:B------:R-:W-:Y:S01]  /*3d00*/  IMAD.SHL.U32 R8, R70, 0x2, RZ ;  /* 0x0000000246087824 */ /* 0x000fe200078e00ff */
[----:B------:R-:W-:Y:S02]  /*3d10*/  UISETP.GT.U32.AND UP0, UPT, UR36, 0x5, UPT ;  /* 0x000000052400788c */ /* 0x000fe4000bf04070 */
[----:B------:R-:W-:Y:S02]  /*3d20*/  UIMAD.WIDE.U32 UR4, UR36, -0x55555555, URZ ;  /* 0xaaaaaaab240478a5 */ /* 0x000fe4000f8e003f */
[----:B------:R-:W-:Y:S01]  /*3d30*/  UISETP.LT.U32.AND UP0, UPT, UR39, 0x6, UP0 ;  /* 0x000000062700788c */ /* 0x000fe20008701070 */
[----:B------:R-:W2:Y:S01]  /*3d40*/  SYNCS.PHASECHK.TRANS64.TRYWAIT P0, [R71+UR41+0x10], R0 ;  /* 0x00001000470075a7 */ /* 0x000ea20008000169 */
[----:B------:R-:W-:Y:S01]  /*3d50*/  USHF.R.U32.HI UR4, URZ, 0x2, UR5 ;  /* 0x000000023f047899 */ /* 0x000fe20008011605 */
[----:B------:R-:W-:Y:S01]  /*3d60*/  SHF.R.S32.HI R9, RZ, 0x1f, R8 ;  /* 0x0000001fff097819 */ /* 0x000fe20000011408 */
[----:B------:R-:W-:-:S02]  /*3d70*/  USEL UR6, URZ, 0x1, !UP0 ;  /* 0x000000013f067887 */ /* 0x000fc4000c000000 */
[----:B------:R-:W-:Y:S02]  /*3d80*/  UIMAD UR36, UR4, -0x6, UR36 ;  /* 0xfffffffa042478a4 */ /* 0x000fe4000f8e0224 */
[----:B------:R-:W-:-:S04]  /*3d90*/  ULOP3.LUT UR37, UR37, UR6, URZ, 0x3c, !UPT ;  /* 0x0000000625257292 */ /* 0x000fc8000f8e3c3f */
[----:B------:R-:W-:Y:S01]  /*3da0*/  @UP1 ULOP3.LUT UR37, UR37, 0x1, UR4, 0x78, !UPT ;  /* 0x0000000125251892 */ /* 0x000fe2000f8e7804 */
[----:B-12---:R-:W-:Y:S11]  /*3db0*/  @!P0 BRA `(.L_x_35) ;  /* 0x0000004400a88947 */ /* 0x006ff60003800000 */
.L_x_143:
[----:B-1----:R-:W-:Y:S01]  /*3dc0*/  IMAD.SHL.U32 R0, R19, 0x40, RZ ;  /* 0x0000004013007824 */ /* 0x002fe200078e00ff */
[----:B------:R-:W-:Y:S01]  /*3dd0*/  ULDC UR6, c[0x0][0x284] ;  /* 0x0000a10000067ab9 */ /* 0x000fe20000000800 */
[----:B------:R-:W-:Y:S01]  /*3de0*/  IMAD R20, R22, 0x50, RZ ;  /* 0x0000005016147824 */ /* 0x000fe200078e02ff */
[----:B0-----:R-:W-:Y:S01]  /*3df0*/  SHF.R.S32.HI R13, RZ, 0x1f, R2 ;  /* 0x0000001fff0d7819 */ /* 0x001fe20000011402 */
[----:B------:R-:W-:Y:S01]  /*3e00*/  ULDC.64 UR4, c[0x0][0x5d0] ;  /* 0x0001740000047ab9 */ /* 0x000fe20000000a00 */
[----:B------:R-:W-:Y:S01]  /*3e10*/  ISETP.GE.AND P0, PT, R0, UR6, PT ;  /* 0x0000000600007c0c */ /* 0x000fe2000bf06270 */
[----:B------:R-:W-:Y:S01]  /*3e20*/  IMAD.WIDE.U32 R4, R2, UR4, R8 ;  /* 0x0000000402047c25 */ /* 0x000fe2000f8e0008 */
[----:B------:R-:W-:Y:S02]  /*3e30*/  SHF.R.S32.HI R21, RZ, 0x1f, R20 ;  /* 0x0000001fff157819 */ /* 0x000fe40000011414 */
[C---:B------:R-:W-:Y:S01]  /*3e40*/  ISETP.GE.OR P0, PT, R20.reuse, R7, P0 ;  /* 0x000000071400720c */ /* 0x040fe20000706670 */
[----:B------:R-:W-:Y:S01]  /*3e50*/  IMAD R3, R13, UR4, RZ ;  /* 0x000000040d037c24 */ /* 0x000fe2000f8e02ff */
[----:B------:R-:W-:-:S03]  /*3e60*/  IADD3 R4, P1, R20, R4, RZ ;  /* 0x0000000414047210 */ /* 0x000fc60007f3e0ff */
[----:B------:R-:W-:-:S05]  /*3e70*/  IMAD R3, R2, UR5, R3 ;  /* 0x0000000502037c24 */ /* 0x000fca000f8e0203 */
[----:B------:R-:W-:-:S03]  /*3e80*/  IADD3.X R5, R21, R5, R3, P1, !PT ;  /* 0x0000000515057210 */ /* 0x000fc60000ffe403 */
[----:B------:R-:W-:Y:S05]  /*3e90*/  @P0 BRA `(.L_x_36) ;  /* 0x0000002800f80947 */ /* 0x000fea0003800000 */
[----:B------:R-:W0:Y:S01]  /*3ea0*/  LDC.64 R10, c[0x0][0x5c8] ;  /* 0x00017200ff0a7b82 */ /* 0x000e220000000a00 */
[----:B-----5:R-:W-:Y:S01]  /*3eb0*/  FSETP.NEU.AND P0, PT, R67, RZ, PT ;  /* 0x000000ff4300720b */ /* 0x020fe20003f0d000 */
[----:B------:R-:W-:Y:S01]  /*3ec0*/  IMAD R3, R70, -0x2, R7 ;  /* 0xfffffffe46037824 */ /* 0x000fe200078e0207 */
[----:B------:R-:W-:Y:S01]  /*3ed0*/  BSSY B0, `(.L_x_36) ;  /* 0x00002ba000007945 */ /* 0x000fe20003800000 */
[----:B------:R-:W-:-:S04]  /*3ee0*/  IMAD.WIDE R78, R19, 0x40, R68 ;  /* 0x00000040134e7825 */ /* 0x000fc800078e0244 */
[----:B------:R-:W-:Y:S02]  /*3ef0*/  IMAD.IADD R3, R3, 0x1, -R20 ;  /* 0x0000000103037824 */ /* 0x000fe400078e0a14 */
[----:B------:R-:W-:-:S03]  /*3f00*/  IMAD.IADD R0, R75, 0x1, -R0 ;  /* 0x000000014b007824 */ /* 0x000fc600078e0a00 */
[----:B------:R-:W-:-:S04]  /*3f10*/  ISETP.GT.AND P1, PT, R3, RZ, PT ;  /* 0x000000ff0300720c */ /* 0x000fc80003f24270 */
[----:B------:R-:W-:Y:S01]  /*3f20*/  ISETP.GT.AND P2, PT, R0, RZ, P1 ;  /* 0x000000ff0000720c */ /* 0x000fe20000f44270 */
[-C--:B0-----:R-:W-:Y:S02]  /*3f30*/  IMAD R6, R79, R10.reuse, RZ ;  /* 0x0000000a4f067224 */ /* 0x081fe400078e02ff */
[----:B------:R-:W-:-:S04]  /*3f40*/  IMAD.WIDE.U32 R80, R78, R10, R4 ;  /* 0x0000000a4e507225 */ /* 0x000fc800078e0004 */
[----:B------:R-:W-:-:S04]  /*3f50*/  IMAD R5, R78, R11, R6 ;  /* 0x0000000b4e057224 */ /* 0x000fc800078e0206 */
[----:B------:R-:W-:Y:S01]  /*3f60*/  IMAD.IADD R7, R81, 0x1, R5 ;  /* 0x0000000151077824 */ /* 0x000fe200078e0205 */
[----:B------:R-:W-:Y:S06]  /*3f70*/  @!P0 BRA `(.L_x_37) ;  /* 0x0000001c00348947 */ /* 0x000fec0003800000 */
[----:B------:R-:W0:Y:S01]  /*3f80*/  LDC.64 R84, c[0x0][0x5b8] ;  /* 0x00016e00ff547b82 */ /* 0x000e220000000a00 */
[----:B------:R-:W-:-:S07]  /*3f90*/  ULDC.64 UR4, c[0x0][0x5c0] ;  /* 0x0001700000047ab9 */ /* 0x000fce0000000a00 */
[----:B------:R-:W1:Y:S08]  /*3fa0*/  LDC.64 R86, c[0x0][0x5b0] ;  /* 0x00016c00ff567b82 */ /* 0x000e700000000a00 */
[----:B------:R-:W2:Y:S01]  /*3fb0*/  LDC.64 R88, c[0x0][0x5a8] ;  /* 0x00016a00ff587b82 */ /* 0x000ea20000000a00 */
[-C--:B0-----:R-:W-:Y:S02]  /*3fc0*/  IMAD R6, R13, R84.reuse, RZ ;  /* 0x000000540d067224 */ /* 0x081fe400078e02ff */
[----:B------:R-:W-:-:S04]  /*3fd0*/  IMAD.WIDE.U32 R4, R2, R84, R8 ;  /* 0x0000005402047225 */ /* 0x000fc800078e0008 */
[----:B------:R-:W-:Y:S01]  /*3fe0*/  IMAD R81, R2, R85, R6 ;  /* 0x0000005502517224 */ /* 0x000fe200078e0206 */
[----:B------:R-:W-:Y:S01]  /*3ff0*/  IADD3 R12, P0, R20, R4, RZ ;  /* 0x00000004140c7210 */ /* 0x000fe20007f1e0ff */
[----:B-1----:R-:W-:-:S03]  /*4000*/  IMAD R4, R79, R86, RZ ;  /* 0x000000564f047224 */ /* 0x002fc600078e02ff */
[----:B------:R-:W-:Y:S01]  /*4010*/  IADD3.X R13, R21, R5, R81, P0, !PT ;  /* 0x00000005150d7210 */ /* 0x000fe200007fe451 */
[C---:B------:R-:W-:Y:S02]  /*4020*/  IMAD R85, R78.reuse, R87, R4 ;  /* 0x000000574e557224 */ /* 0x040fe400078e0204 */
[----:B------:R-:W-:-:S04]  /*4030*/  IMAD.WIDE.U32 R4, R78, R86, R12 ;  /* 0x000000564e047225 */ /* 0x000fc800078e000c */
[----:B------:R-:W-:Y:S01]  /*4040*/  IMAD.IADD R5, R5, 0x1, R85 ;  /* 0x0000000105057824 */ /* 0x000fe200078e0255 */
[----:B--2---:R-:W-:-:S04]  /*4050*/  LEA R14, P0, R4, R88, 0x1 ;  /* 0x00000058040e7211 */ /* 0x004fc800078008ff */
[----:B------:R-:W-:-:S05]  /*4060*/  LEA.HI.X R15, R4, R89, R5, 0x1, P0 ;  /* 0x00000059040f7211 */ /* 0x000fca00000f0c05 */
[----:B------:R-:W2:Y:S01]  /*4070*/  @P2 LDG.E.LTC128B.U16 R19, desc[UR46][R14.64] ;  /* 0x0000002e0e132981 */ /* 0x000ea2000c1e1520 */
[----:B------:R-:W-:Y:S01]  /*4080*/  IMAD.WIDE.U32 R4, R78, R86, R20 ;  /* 0x000000564e047225 */ /* 0x000fe200078e0014 */
[----:B------:R-:W-:Y:S02]  /*4090*/  BSSY B1, `(.L_x_38) ;  /* 0x0000015000017945 */ /* 0x000fe40003800000 */
[----:B------:R-:W-:-:S04]  /*40a0*/  IADD3 R76, P0, R8, R4, RZ ;  /* 0x00000004084c7210 */ /* 0x000fc80007f1e0ff */
[----:B------:R-:W-:Y:S02]  /*40b0*/  IADD3.X R77, R9, R85, R5, P0, !PT ;  /* 0x00000055094d7210 */ /* 0x000fe400007fe405 */
[----:B------:R-:W-:Y:S01]  /*40c0*/  LEA R6, P0, R80, UR4, 0x1 ;  /* 0x0000000450067c11 */ /* 0x000fe2000f8008ff */
[----:B------:R-:W-:-:S03]  /*40d0*/  IMAD.WIDE.U32 R76, R2, R84, R76 ;  /* 0x00000054024c7225 */ /* 0x000fc600078e004c */
[----:B------:R-:W-:Y:S02]  /*40e0*/  LEA.HI.X R7, R80, UR5, R7, 0x1, P0 ;  /* 0x0000000550077c11 */ /* 0x000fe400080f0c07 */
[----:B------:R-:W-:-:S04]  /*40f0*/  ISETP.GT.AND P0, PT, R3, 0x1, PT ;  /* 0x000000010300780c */ /* 0x000fc80003f04270 */
[----:B------:R-:W-:Y:S01]  /*4100*/  ISETP.GT.AND P3, PT, R0, RZ, P0 ;  /* 0x000000ff0000720c */ /* 0x000fe20000764270 */
[----:B--2---:R-:W-:-:S05]  /*4110*/  HADD2.F32 R4, -RZ, R19.H0_H0 ;  /* 0x20000013ff047230 */ /* 0x004fca0000004100 */
[----:B------:R-:W-:Y:S01]  /*4120*/  FMUL R5, R4, R67 ;  /* 0x0000004304057220 */ /* 0x000fe20000400000 */
[----:B------:R-:W-:-:S03]  /*4130*/  LEA R4, P4, R76, R88, 0x1 ;  /* 0x000000584c047211 */ /* 0x000fc600078808ff */
[----:B------:R-:W-:-:S05]  /*4140*/  FFMA R5, R56, R66, R5 ;  /* 0x0000004238057223 */ /* 0x000fca0000000005 */
[----:B------:R-:W-:Y:S01]  /*4150*/  F2FP.F16.F32.PACK_AB R14, RZ, R5 ;  /* 0x00000005ff0e723e */ /* 0x000fe200000000ff */
[----:B------:R-:W-:-:S03]  /*4160*/  IMAD.IADD R5, R81, 0x1, R77 ;  /* 0x0000000151057824 */ /* 0x000fc600078e024d */
[----:B------:R-:W-:Y:S01]  /*4170*/  PRMT R15, R14, 0x7610, R15 ;  /* 0x000076100e0f7816 */ /* 0x000fe2000000000f */
[----:B------:R-:W-:Y:S01]  /*4180*/  IMAD.SHL.U32 R14, R86, 0x8, RZ ;  /* 0x00000008560e7824 */ /* 0x000fe200078e00ff */
[----:B------:R-:W-:-:S03]  /*4190*/  LEA.HI.X R5, R76, R89, R5, 0x1, P4 ;  /* 0x000000594c057211 */ /* 0x000fc600020f0c05 */
[----:B------:R0:W-:Y:S02]  /*41a0*/  @P2 STG.E.U16 desc[UR46][R6.64], R15 ;  /* 0x0000000f06002986 */ /* 0x0001e4000c10152e */
[----:B0-----:R-:W-:Y:S01]  /*41b0*/  SHF.L.U64.HI R15, R86, 0x3, R87 ;  /* 0x00000003560f7819 */ /* 0x001fe20000010257 */
[----:B------:R-:W-:Y:S06]  /*41c0*/  @!P3 BRA `(.L_x_39) ;  /* 0x000000000004b947 */ /* 0x000fec0003800000 */
[----:B------:R0:W5:Y:S02]  /*41d0*/  LDG.E.LTC128B.U16 R19, desc[UR46][R4.64+0x2] ;  /* 0x0000022e04137981 */ /* 0x000164000c1e1520 */
.L_x_39:
[----:B------:R-:W-:Y:S05]  /*41e0*/  BSYNC B1 ;  /* 0x0000000000017941 */ /* 0x000fea0003800000 */
.L_x_38:
[----:B-----5:R-:W-:Y:S01]  /*41f0*/  HADD2.F32 R22, -RZ, R19.H0_H0 ;  /* 0x20000013ff167230 */ /* 0x020fe20000004100 */
[----:B------:R-:W-:Y:S01]  /*4200*/  ISETP.GT.AND P1, PT, R0, 0x8, P1 ;  /* 0x000000080000780c */ /* 0x000fe20000f24270 */
[----:B------:R-:W-:-:S04]  /*4210*/  IMAD.WIDE.U32 R14, R78, R86, R14 ;  /* 0x000000564e0e7225 */ /* 0x000fc800078e000e */
[----:B------:R-:W-:Y:S01]  /*4220*/  FMUL R22, R22, R67 ;  /* 0x0000004316167220 */ /* 0x000fe20000400000 */
[----:B------:R-:W-:Y:S01]  /*4230*/  IMAD.IADD R85, R85, 0x1, R15 ;  /* 0x0000000155557824 */ /* 0x000fe200078e020f */
[----:B------:R-:W-:Y:S02]  /*4240*/  IADD3 R15, P2, R12, R14, RZ ;  /* 0x0000000e0c0f7210 */ /* 0x000fe40007f5e0ff */
[----:B------:R-:W-:-:S03]  /*4250*/  FFMA R22, R57, R66, R22 ;  /* 0x0000004239167223 */ /* 0x000fc60000000016 */
[----:B------:R-:W-:Y:S01]  /*4260*/  IMAD.X R56, R85, 0x1, R13, P2 ;  /* 0x0000000155387824 */ /* 0x000fe200010e060d */
[C---:B------:R-:W-:Y:S02]  /*4270*/  LEA R12, P2, R15.reuse, R88, 0x1 ;  /* 0x000000580f0c7211 */ /* 0x040fe400078408ff */
[----:B------:R-:W-:Y:S02]  /*4280*/  F2FP.F16.F32.PACK_AB R22, RZ, R22 ;  /* 0x00000016ff16723e */ /* 0x000fe400000000ff */
[----:B------:R-:W-:-:S03]  /*4290*/  LEA.HI.X R13, R15, R89, R56, 0x1, P2 ;  /* 0x000000590f0d7211 */ /* 0x000fc600010f0c38 */
[----:B------:R1:W-:Y:S04]  /*42a0*/  @P3 STG.E.U16 desc[UR46][R6.64+0x2], R22 ;  /* 0x0000021606003986 */ /* 0x0003e8000c10152e */
[----:B------:R-:W2:Y:S01]  /*42b0*/  @P1 LDG.E.LTC128B.U16 R19, desc[UR46][R12.64] ;  /* 0x0000002e0c131981 */ /* 0x000ea2000c1e1520 */
[----:B------:R-:W-:Y:S01]  /*42c0*/  IADD3 R14, P2, P3, R8, R14, R20 ;  /* 0x0000000e080e7210 */ /* 0x000fe20007b5e014 */
[----:B------:R-:W-:Y:S01]  /*42d0*/  BSSY B1, `(.L_x_40) ;  /* 0x0000011000017945 */ /* 0x000fe20003800000 */
[C---:B------:R-:W-:Y:S02]  /*42e0*/  SHF.L.U64.HI R11, R10.reuse, 0x4, R11 ;  /* 0x000000040a0b7819 */ /* 0x040fe4000001020b */
[----:B------:R-:W-:Y:S02]  /*42f0*/  IADD3.X R15, R9, R85, R21, P2, P3 ;  /* 0x00000055090f7210 */ /* 0x000fe400017e6415 */
[----:B------:R-:W-:-:S02]  /*4300*/  LEA R10, P2, R10, R6, 0x4 ;  /* 0x000000060a0a7211 */ /* 0x000fc400078420ff */
[----:B------:R-:W-:Y:S01]  /*4310*/  ISETP.GT.AND P0, PT, R0, 0x8, P0 ;  /* 0x000000080000780c */ /* 0x000fe20000704270 */
[----:B------:R-:W-:-:S04]  /*4320*/  IMAD.WIDE.U32 R14, R2, R84, R14 ;  /* 0x00000054020e7225 */ /* 0x000fc800078e000e */
[----:B------:R-:W-:Y:S02]  /*4330*/  IMAD.X R11, R11, 0x1, R7, P2 ;  /* 0x000000010b0b7824 */ /* 0x000fe400010e0607 */
[----:B------:R-:W-:Y:S02]  /*4340*/  IMAD.IADD R2, R81, 0x1, R15 ;  /* 0x0000000151027824 */ /* 0x000fe400078e020f */
[----:B--2---:R-:W-:-:S05]  /*4350*/  HADD2.F32 R8, -RZ, R19.H0_H0 ;  /* 0x20000013ff087230 */ /* 0x004fca0000004100 */
[----:B------:R-:W-:Y:S01]  /*4360*/  FMUL R9, R8, R67 ;  /* 0x0000004308097220 */ /* 0x000fe20000400000 */
[----:B------:R-:W-:-:S03]  /*4370*/  LEA R8, P3, R14, R88, 0x1 ;  /* 0x000000580e087211 */ /* 0x000fc600078608ff */
[----:B------:R-:W-:-:S05]  /*4380*/  FFMA R9, R58, R66, R9 ;  /* 0x000000423a097223 */ /* 0x000fca0000000009 */
[----:B------:R-:W-:Y:S02]  /*4390*/  F2FP.F16.F32.PACK_AB R12, RZ, R9 ;  /* 0x00000009ff0c723e */ /* 0x000fe400000000ff */
[----:B------:R-:W-:-:S03]  /*43a0*/  LEA.HI.X R9, R14, R89, R2, 0x1, P3 ;  /* 0x000000590e097211 */ /* 0x000fc600018f0c02 */
[----:B------:R1:W-:Y:S01]  /*43b0*/  @P1 STG.E.U16 desc[UR46][R10.64], R12 ;  /* 0x0000000c0a001986 */ /* 0x0003e2000c10152e */
[----:B------:R-:W-:Y:S05]  /*43c0*/  @!P0 BRA `(.L_x_41) ;  /* 0x0000000000048947 */ /* 0x000fea0003800000 */
[----:B------:R2:W5:Y:S02]  /*43d0*/  LDG.E.LTC128B.U16 R19, desc[UR46][R8.64+0x2] ;  /* 0x0000022e08137981 */ /* 0x000564000c1e1520 */
.L_x_41:
[----:B------:R-:W-:Y:S05]  /*43e0*/  BSYNC B1 ;  /* 0x0000000000017941 */ /* 0x000fea0003800000 */
.L_x_40:
[----:B-----5:R-:W-:Y:S01]  /*43f0*/  HADD2.F32 R2, -RZ, R19.H0_H0 ;  /* 0x20000013ff027230 */ /* 0x020fe20000004100 */
[----:B------:R-:W-:Y:S01]  /*4400*/  ISETP.GT.AND P1, PT, R3, 0x8, PT ;  /* 0x000000080300780c */ /* 0x000fe20003f24270 */
[----:B------:R-:W-:Y:S03]  /*4410*/  BSSY B1, `(.L_x_42) ;  /* 0x0000008000017945 */ /* 0x000fe60003800000 */
[----:B------:R-:W-:Y:S01]  /*4420*/  FMUL R2, R2, R67 ;  /* 0x0000004302027220 */ /* 0x000fe20000400000 */
[----:B------:R-:W-:-:S03]  /*4430*/  ISETP.GT.AND P2, PT, R0, RZ, P1 ;  /* 0x000000ff0000720c */ /* 0x000fc60000f44270 */
[----:B------:R-:W-:-:S05]  /*4440*/  FFMA R2, R59, R66, R2 ;  /* 0x000000423b027223 */ /* 0x000fca0000000002 */
[----:B------:R-:W-:-:S05]  /*4450*/  F2FP.F16.F32.PACK_AB R2, RZ, R2 ;  /* 0x00000002ff02723e */ /* 0x000fca00000000ff */
[----:B------:R3:W-:Y:S01]  /*4460*/  @P0 STG.E.U16 desc[UR46][R10.64+0x2], R2 ;  /* 0x000002020a000986 */ /* 0x0007e2000c10152e */
[----:B------:R-:W-:Y:S05]  /*4470*/  @!P2 BRA `(.L_x_43) ;  /* 0x000000000004a947 */ /* 0x000fea0003800000 */
[----:B------:R4:W5:Y:S02]  /*4480*/  LDG.E.LTC128B.U16 R19, desc[UR46][R4.64+0x10] ;  /* 0x0000102e04137981 */ /* 0x000964000c1e1520 */
.L_x_43:
[----:B------:R-:W-:Y:S05]  /*4490*/  BSYNC B1 ;  /* 0x0000000000017941 */ /* 0x000fea0003800000 */
.L_x_42:
[----:B---3-5:R-:W-:Y:S01]  /*44a0*/  HADD2.F32 R2, -RZ, R19.H0_H0 ;  /* 0x20000013ff027230 */ /* 0x028fe20000004100 */
        /* <DEDUP_REMOVED lines=9> */
.L_x_45:
[----:B------:R-:W-:Y:S05]  /*4540*/  BSYNC B1 ;  /* 0x0000000000017941 */ /* 0x000fea0003800000 */
.L_x_44:
[----:B-----5:R-:W-:Y:S01]  /*4550*/  HADD2.F32 R2, -RZ, R19.H0_H0 ;  /* 0x20000013ff027230 */ /* 0x020fe20000004100 */
[----:B------:R-:W-:Y:S01]  /*4560*/  ISETP.GT.AND P1, PT, R0, 0x8, P1 ;  /* 0x000000080000780c */ /* 0x000fe20000f24270 */
[----:B------:R-:W-:Y:S03]  /*4570*/  BSSY B1, `(.L_x_46) ;  /* 0x0000007000017945 */ /* 0x000fe60003800000 */
[----:B------:R-:W-:-:S04]  /*4580*/  FMUL R2, R2, R67 ;  /* 0x0000004302027220 */ /* 0x000fc80000400000 */
[----:B------:R-:W-:-:S05]  /*4590*/  FFMA R2, R61, R66, R2 ;  /* 0x000000423d027223 */ /* 0x000fca0000000002 */
[----:B------:R-:W-:-:S05]  /*45a0*/  F2FP.F16.F32.PACK_AB R2, RZ, R2 ;  /* 0x00000002ff02723e */ /* 0x000fca00000000ff */
[----:B------:R0:W-:Y:S01]  /*45b0*/  @P3 STG.E.U16 desc[UR46][R6.64+0x12], R2 ;  /* 0x0000120206003986 */ /* 0x0001e2000c10152e */
[----:B------:R-:W-:Y:S05]  /*45c0*/  @!P1 BRA `(.L_x_47) ;  /* 0x0000000000049947 */ /* 0x000fea0003800000 */
[----:B------:R0:W5:Y:S02]  /*45d0*/  LDG.E.LTC128B.U16 R19, desc[UR46][R8.64+0x10] ;  /* 0x0000102e08137981 */ /* 0x000164000c1e1520 */
.L_x_47:
[----:B------:R-:W-:Y:S05]  /*45e0*/  BSYNC B1 ;  /* 0x0000000000017941 */ /* 0x000fea0003800000 */
.L_x_46:
[----:B0----5:R-:W-:Y:S01]  /*45f0*/  HADD2.F32 R2, -RZ, R19.H0_H0 ;  /* 0x20000013ff027230 */ /* 0x021fe20000004100 */
[----:B------:R-:W-:Y:S01]  /*4600*/  ISETP.GT.AND P0, PT, R0, 0x8, P0 ;  /* 0x000000080000780c */ /* 0x000fe20000704270 */
[----:B------:R-:W-:Y:S03]  /*4610*/  BSSY B1, `(.L_x_48) ;  /* 0x0000007000017945 */ /* 0x000fe60003800000 */
[----:B---3--:R-:W-:-:S04]  /*4620*/  FMUL R13, R2, R67 ;  /* 0x00000043020d7220 */ /* 0x008fc80000400000 */
[----:B------:R-:W-:-:S05]  /*4630*/  FFMA R13, R62, R66, R13 ;  /* 0x000000423e0d7223 */ /* 0x000fca000000000d */
[----:B------:R-:W-:-:S05]  /*4640*/  F2FP.F16.F32.PACK_AB R13, RZ, R13 ;  /* 0x0000000dff0d723e */ /* 0x000fca00000000ff */
[----:B------:R0:W-:Y:S01]  /*4650*/  @P1 STG.E.U16 desc[UR46][R10.64+0x10], R13 ;  /* 0x0000100d0a001986 */ /* 0x0001e2000c10152e */
[----:B------:R-:W-:Y:S05]  /*4660*/  @!P0 BRA `(.L_x_49) ;  /* 0x0000000000048947 */ /* 0x000fea0003800000 */
[----:B------:R3:W5:Y:S02]  /*4670*/  LDG.E.LTC128B.U16 R19, desc[UR46][R8.64+0x12] ;  /* 0x0000122e08137981 */ /* 0x000764000c1e1520 */
.L_x_49:
[----:B------:R-:W-:Y:S05]  /*4680*/  BSYNC B1 ;  /* 0x0000000000017941 */ /* 0x000fea0003800000 */
.L_x_48:
        /* <DEDUP_REMOVED lines=10> */
.L_x_51:
[----:B------:R-:W-:Y:S05]  /*4730*/  BSYNC B1 ;  /* 0x0000000000017941 */ /* 0x000fea0003800000 */
.L_x_50:
[----:B0----5:R-:W-:Y:S01]  /*4740*/  HADD2.F32 R2, -RZ, R19.H0_H0 ;  /* 0x20000013ff027230 */ /* 0x021fe20000004100 */
        /* <DEDUP_REMOVED lines=9> */
.L_x_53:
[----:B------:R-:W-:Y:S05]  /*47e0*/  BSYNC B1 ;  /* 0x0000000000017941 */ /* 0x000fea0003800000 */
.L_x_52:
        /* <DEDUP_REMOVED lines=9> */
.L_x_55:
[----:B------:R-:W-:Y:S05]  /*4880*/  BSYNC B1 ;  /* 0x0000000000017941 */ /* 0x000fea0003800000 */
.L_x_54:
[----:B0----5:R-:W-:Y:S01]  /*4890*/  HADD2.F32 R2, -RZ, R19.H0_H0 ;  /* 0x20000013ff027230 */ /* 0x021fe20000004100 */
        /* <DEDUP_REMOVED lines=8> */
.L_x_57:
[----:B------:R-:W-:Y:S05]  /*4920*/  BSYNC B1 ;  /* 0x0000000000017941 */ /* 0x000fea0003800000 */
.L_x_56:
        /* <DEDUP_REMOVED lines=10> */
.L_x_59:
[----:B------:R-:W-:Y:S05]  /*49d0*/  BSYNC B1 ;  /* 0x0000000000017941 */ /* 0x000fea0003800000 */
.L_x_58:
        /* <DEDUP_REMOVED lines=10> */
.L_x_61:
[----:B------:R-:W-:Y:S05]  /*4a80*/  BSYNC B1 ;  /* 0x0000000000017941 */ /* 0x000fea0003800000 */
.L_x_60:
        /* <DEDUP_REMOVED lines=9> */
.L_x_63:
[----:B------:R-:W-:Y:S05]  /*4b20*/  BSYNC B1 ;  /* 0x0000000000017941 */ /* 0x000fea0003800000 */
.L_x_62:
        /* <DEDUP_REMOVED lines=9> */
.L_x_65:
[----:B------:R-:W-:Y:S05]  /*4bc0*/  BSYNC B1 ;  /* 0x0000000000017941 */ /* 0x000fea0003800000 */
.L_x_64:
        /* <DEDUP_REMOVED lines=10> */
.L_x_67:
[----:B------:R-:W-:Y:S05]  /*4c70*/  BSYNC B1 ;  /* 0x0000000000017941 */ /* 0x000fea0003800000 */
.L_x_66:
        /* <DEDUP_REMOVED lines=10> */
.L_x_69:
[----:B------:R-:W-:Y:S05]  /*4d20*/  BSYNC B1 ;  /* 0x0000000000017941 */ /* 0x000fea0003800000 */
.L_x_68:
        /* <DEDUP_REMOVED lines=9> */
.L_x_71:
[----:B------:R-:W-:Y:S05]  /*4dc0*/  BSYNC B1 ;  /* 0x0000000000017941 */ /* 0x000fea0003800000 */
.L_x_70:
        /* <DEDUP_REMOVED lines=9> */
.L_x_73:
[----:B------:R-:W-:Y:S05]  /*4e60*/  BSYNC B1 ;  /* 0x0000000000017941 */ /* 0x000fea0003800000 */
.L_x_72:
        /* <DEDUP_REMOVED lines=10> */
.L_x_75:
[----:B------:R-:W-:Y:S05]  /*4f10*/  BSYNC B1 ;  /* 0x0000000000017941 */ /* 0x000fea0003800000 */
.L_x_74:
        /* <DEDUP_REMOVED lines=10> */
.L_x_77:
[----:B------:R-:W-:Y:S05]  /*4fc0*/  BSYNC B1 ;  /* 0x0000000000017941 */ /* 0x000fea0003800000 */
.L_x_76:
        /* <DEDUP_REMOVED lines=9> */
.L_x_79:
[----:B------:R-:W-:Y:S05]  /*5060*/  BSYNC B1 ;  /* 0x0000000000017941 */ /* 0x000fea0003800000 */
.L_x_78:
        /* <DEDUP_REMOVED lines=9> */
.L_x_81:
[----:B------:R-:W-:Y:S05]  /*5100*/  BSYNC B1 ;  /* 0x0000000000017941 */ /* 0x000fea0003800000 */
.L_x_80:
        /* <DEDUP_REMOVED lines=10> */
.L_x_83:
[----:B------:R-:W-:Y:S05]  /*51b0*/  BSYNC B1 ;  /* 0x0000000000017941 */ /* 0x000fea0003800000 */
.L_x_82:
        /* <DEDUP_REMOVED lines=10> */
.L_x_85:
[----:B------:R-:W-:Y:S05]  /*5260*/  BSYNC B1 ;  /* 0x0000000000017941 */ /* 0x000fea0003800000 */
.L_x_84:
        /* <DEDUP_REMOVED lines=9> */
.L_x_87:
[----:B------:R-:W-:Y:S05]  /*5300*/  BSYNC B1 ;  /* 0x0000000000017941 */ /* 0x000fea0003800000 */
.L_x_86:
        /* <DEDUP_REMOVED lines=9> */
.L_x_89:
[----:B------:R-:W-:Y:S05]  /*53a0*/  BSYNC B1 ;  /* 0x0000000000017941 */ /* 0x000fea0003800000 */
.L_x_88:
        /* <DEDUP_REMOVED lines=10> */
.L_x_91:
[----:B------:R-:W-:Y:S05]  /*5450*/  BSYNC B1 ;  /* 0x0000000000017941 */ /* 0x000fea0003800000 */
.L_x_90:
        /* <DEDUP_REMOVED lines=10> */
.L_x_93:
[----:B------:R-:W-:Y:S05]  /*5500*/  BSYNC B1 ;  /* 0x0000000000017941 */ /* 0x000fea0003800000 */
.L_x_92:
        /* <DEDUP_REMOVED lines=9> */
.L_x_95:
[----:B------:R-:W-:Y:S05]  /*55a0*/  BSYNC B1 ;  /* 0x0000000000017941 */ /* 0x000fea0003800000 */
.L_x_94:
        /* <DEDUP_REMOVED lines=9> */
.L_x_97:
[----:B------:R-:W-:Y:S05]  /*5640*/  BSYNC B1 ;  /* 0x0000000000017941 */ /* 0x000fea0003800000 */
.L_x_96:
        /* <DEDUP_REMOVED lines=10> */
.L_x_99:
[----:B------:R-:W-:Y:S05]  /*56f0*/  BSYNC B1 ;  /* 0x0000000000017941 */ /* 0x000fea0003800000 */
.L_x_98:
        /* <DEDUP_REMOVED lines=10> */
.L_x_101:
[----:B------:R-:W-:Y:S05]  /*57a0*/  BSYNC B1 ;  /* 0x0000000000017941 */ /* 0x000fea0003800000 */
.L_x_100:
        /* <DEDUP_REMOVED lines=9> */
.L_x_103:
[----:B------:R-:W-:Y:S05]  /*5840*/  BSYNC B1 ;  /* 0x0000000000017941 */ /* 0x000fea0003800000 */
.L_x_102:
        /* <DEDUP_REMOVED lines=9> */
.L_x_105:
[----:B------:R-:W-:Y:S05]  /*58e0*/  BSYNC B1 ;  /* 0x0000000000017941 */ /* 0x000fea0003800000 */
.L_x_104:
        /* <DEDUP_REMOVED lines=10> */
.L_x_107:
[----:B------:R-:W-:Y:S05]  /*5990*/  BSYNC B1 ;  /* 0x0000000000017941 */ /* 0x000fea0003800000 */
.L_x_106:
[----:B0----5:R-:W-:Y:S01]  /*59a0*/  HADD2.F32 R2, -RZ, R19.H0_H0 ;  /* 0x20000013ff027230 */ /* 0x021fe20000004100 */
[----:B------:R-:W-:Y:S01]  /*59b0*/  ISETP.GT.AND P0, PT, R3, 0x49, PT ;  /* 0x000000490300780c */ /* 0x000fe20003f04270 */
[----:B------:R-:W-:Y:S01]  /*59c0*/  @P2 IMAD.MOV.U32 R3, RZ, RZ, R7 ;  /* 0x000000ffff032224 */ /* 0x000fe200078e0007 */
[----:B------:R-:W-:Y:S02]  /*59d0*/  BSSY B1, `(.L_x_108) ;  /* 0x0000009000017945 */ /* 0x000fe40003800000 */
[----:B------:R-:W-:Y:S01]  /*59e0*/  FMUL R13, R2, R67 ;  /* 0x00000043020d7220 */ /* 0x000fe20000400000 */
[----:B------:R-:W-:Y:S01]  /*59f0*/  @P2 IMAD.MOV.U32 R2, RZ, RZ, R6 ;  /* 0x000000ffff022224 */ /* 0x000fe200078e0006 */
[----:B------:R-:W-:Y:S02]  /*5a00*/  ISETP.GT.AND P3, PT, R0, RZ, P0 ;  /* 0x000000ff0000720c */ /* 0x000fe40000764270 */
[----:B------:R-:W-:-:S05]  /*5a10*/  FFMA R13, R28, R66, R13 ;  /* 0x000000421c0d7223 */ /* 0x000fca000000000d */
[----:B------:R-:W-:-:S05]  /*5a20*/  F2FP.F16.F32.PACK_AB R13, RZ, R13 ;  /* 0x0000000dff0d723e */ /* 0x000fca00000000ff */
[----:B------:R0:W-:Y:S01]  /*5a30*/  @P2 STG.E.U16 desc[UR46][R2.64+0x90], R13 ;  /* 0x0000900d02002986 */ /* 0x0001e2000c10152e */
[----:B------:R-:W-:Y:S05]  /*5a40*/  @!P3 BRA `(.L_x_109) ;  /* 0x000000000004b947 */ /* 0x000fea0003800000 */
[----:B------:R0:W5:Y:S02]  /*5a50*/  LDG.E.LTC128B.U16 R19, desc[UR46][R4.64+0x92] ;  /* 0x0000922e04137981 */ /* 0x000164000c1e1520 */
.L_x_109:
[----:B------:R-:W-:Y:S05]  /*5a60*/  BSYNC B1 ;  /* 0x0000000000017941 */ /* 0x000fea0003800000 */
.L_x_108:
        /* <DEDUP_REMOVED lines=9> */
.L_x_111:
[----:B------:R-:W-:Y:S05]  /*5b00*/  BSYNC B1 ;  /* 0x0000000000017941 */ /* 0x000fea0003800000 */
.L_x_110:
[----:B0----5:R-:W-:Y:S01]  /*5b10*/  HADD2.F32 R2, -RZ, R19.H0_H0 ;  /* 0x20000013ff027230 */ /* 0x021fe20000004100 */
[----:B------:R-:W-:Y:S01]  /*5b20*/  ISETP.GT.AND P0, PT, R0, 0x8, P0 ;  /* 0x000000080000780c */ /* 0x000fe20000704270 */
[----:B------:R-:W-:Y:S03]  /*5b30*/  BSSY B1, `(.L_x_112) ;  /* 0x000000a000017945 */ /* 0x000fe60003800000 */
[----:B------:R-:W-:Y:S01]  /*5b40*/  FMUL R3, R2, R67 ;  /* 0x0000004302037220 */ /* 0x000fe20000400000 */
[----:B------:R-:W-:-:S03]  /*5b50*/  @P1 IMAD.MOV.U32 R2, RZ, RZ, R10 ;  /* 0x000000ffff021224 */ /* 0x000fc600078e000a */
[----:B------:R-:W-:-:S05]  /*5b60*/  FFMA R3, R30, R66, R3 ;  /* 0x000000421e037223 */ /* 0x000fca0000000003 */
[----:B------:R-:W-:-:S04]  /*5b70*/  F2FP.F16.F32.PACK_AB R3, RZ, R3 ;  /* 0x00000003ff03723e */ /* 0x000fc800000000ff */
[----:B----4-:R-:W-:Y:S01]  /*5b80*/  PRMT R4, R3, 0x7610, R4 ;  /* 0x0000761003047816 */ /* 0x010fe20000000004 */
[----:B------:R-:W-:-:S05]  /*5b90*/  @P1 IMAD.MOV.U32 R3, RZ, RZ, R11 ;  /* 0x000000ffff031224 */ /* 0x000fca00078e000b */
[----:B------:R0:W-:Y:S01]  /*5ba0*/  @P1 STG.E.U16 desc[UR46][R2.64+0x90], R4 ;  /* 0x0000900402001986 */ /* 0x0001e2000c10152e */
[----:B------:R-:W-:Y:S05]  /*5bb0*/  @!P0 BRA `(.L_x_113) ;  /* 0x0000000000048947 */ /* 0x000fea0003800000 */
[----:B------:R4:W5:Y:S02]  /*5bc0*/  LDG.E.LTC128B.U16 R19, desc[UR46][R8.64+0x92] ;  /* 0x0000922e08137981 */ /* 0x000964000c1e1520 */
.L_x_113:
[----:B------:R-:W-:Y:S05]  /*5bd0*/  BSYNC B1 ;  /* 0x0000000000017941 */ /* 0x000fea0003800000 */
.L_x_112:
[----:B------:R-:W-:Y:S05]  /*5be0*/  @!P0 BRA `(.L_x_114) ;  /* 0x0000000c00a08947 */ /* 0x000fea0003800000 */
[----:B-----5:R-:W-:-:S05]  /*5bf0*/  HADD2.F32 R0, -RZ, R19.H0_H0 ;  /* 0x20000013ff007230 */ /* 0x020fca0000004100 */
[----:B------:R-:W-:-:S04]  /*5c00*/  FMUL R0, R0, R67 ;  /* 0x0000004300007220 */ /* 0x000fc80000400000 */
[----:B------:R-:W-:-:S05]  /*5c10*/  FFMA R0, R31, R66, R0 ;  /* 0x000000421f007223 */ /* 0x000fca0000000000 */
[----:B------:R-:W-:-:S05]  /*5c20*/  F2FP.F16.F32.PACK_AB R0, RZ, R0 ;  /* 0x00000000ff00723e */ /* 0x000fca00000000ff */
[----:B------:R0:W-:Y:S01]  /*5c30*/  STG.E.U16 desc[UR46][R10.64+0x92], R0 ;  /* 0x000092000a007986 */ /* 0x0001e2000c10152e */
[----:B------:R-:W-:Y:S05]  /*5c40*/  BRA `(.L_x_114) ;  /* 0x0000000c00887947 */ /* 0x000fea0003800000 */
.L_x_37:
[----:B------:R-:W-:Y:S01]  /*5c50*/  ULDC.64 UR4, c[0x0][0x5c0] ;  /* 0x0001700000047ab9 */ /* 0x000fe20000000a00 */
[----:B------:R-:W-:Y:S01]  /*5c60*/  ISETP.GT.AND P3, PT, R3, 0x1, PT ;  /* 0x000000010300780c */ /* 0x000fe20003f64270 */
[-C--:B------:R-:W-:Y:S01]  /*5c70*/  FMUL R56, R56, R66.reuse ;  /* 0x0000004238387220 */ /* 0x080fe20000400000 */
[----:B------:R-:W-:Y:S01]  /*5c80*/  LEA R4, P0, R80, UR4, 0x1 ;  /* 0x0000000450047c11 */ /* 0x000fe2000f8008ff */
[-C--:B------:R-:W-:Y:S01]  /*5c90*/  FMUL R57, R57, R66.reuse ;  /* 0x0000004239397220 */ /* 0x080fe20000400000 */
[----:B------:R-:W-:Y:S01]  /*5ca0*/  SHF.L.U64.HI R11, R10, 0x4, R11 ;  /* 0x000000040a0b7819 */ /* 0x000fe2000001020b */
[-C--:B------:R-:W-:Y:S01]  /*5cb0*/  FMUL R58, R58, R66.reuse ;  /* 0x000000423a3a7220 */ /* 0x080fe20000400000 */
[----:B------:R-:W-:Y:S01]  /*5cc0*/  LEA.HI.X R5, R80, UR5, R7, 0x1, P0 ;  /* 0x0000000550057c11 */ /* 0x000fe200080f0c07 */
[-C--:B------:R-:W-:Y:S01]  /*5cd0*/  FMUL R59, R59, R66.reuse ;  /* 0x000000423b3b7220 */ /* 0x080fe20000400000 */
[----:B------:R-:W-:Y:S01]  /*5ce0*/  ISETP.GT.AND P0, PT, R0, RZ, P3 ;  /* 0x000000ff0000720c */ /* 0x000fe20001f04270 */
[-C--:B------:R-:W-:Y:S01]  /*5cf0*/  FMUL R60, R60, R66.reuse ;  /* 0x000000423c3c7220 */ /* 0x080fe20000400000 */
[----:B------:R-:W-:Y:S01]  /*5d00*/  ISETP.GT.AND P3, PT, R0, 0x8, P3 ;  /* 0x000000080000780c */ /* 0x000fe20001f64270 */
[----:B------:R-:W-:Y:S01]  /*5d10*/  FMUL R61, R61, R66 ;  /* 0x000000423d3d7220 */ /* 0x000fe20000400000 */
[----:B------:R-:W-:Y:S01]  /*5d20*/  F2FP.F16.F32.PACK_AB R56, RZ, R56 ;  /* 0x00000038ff38723e */ /* 0x000fe200000000ff */
[-C--:B------:R-:W-:Y:S01]  /*5d30*/  FMUL R62, R62, R66.reuse ;  /* 0x000000423e3e7220 */ /* 0x080fe20000400000 */
[----:B------:R-:W-:Y:S01]  /*5d40*/  ISETP.GT.AND P1, PT, R0, 0x8, P1 ;  /* 0x000000080000780c */ /* 0x000fe20000f24270 */
[----:B------:R-:W-:Y:S01]  /*5d50*/  FMUL R63, R63, R66 ;  /* 0x000000423f3f7220 */ /* 0x000fe20000400000 */
[----:B------:R-:W-:Y:S01]  /*5d60*/  LEA R10, P4, R10, R4, 0x4 ;  /* 0x000000040a0a7211 */ /* 0x000fe200078820ff */
[----:B------:R-:W-:Y:S01]  /*5d70*/  @P2 STG.E.U16 desc[UR46][R4.64], R56 ;  /* 0x0000003804002986 */ /* 0x000fe2000c10152e */
[----:B------:R-:W-:Y:S01]  /*5d80*/  F2FP.F16.F32.PACK_AB R57, RZ, R57 ;  /* 0x00000039ff39723e */ /* 0x000fe200000000ff */
[----:B------:R-:W-:Y:S01]  /*5d90*/  FMUL R48, R48, R66 ;  /* 0x0000004230307220 */ /* 0x000fe20000400000 */
[----:B------:R-:W-:Y:S01]  /*5da0*/  ISETP.GT.AND P2, PT, R3, 0x8, PT ;  /* 0x000000080300780c */ /* 0x000fe20003f44270 */
[----:B------:R-:W-:Y:S01]  /*5db0*/  IMAD.X R11, R11, 0x1, R5, P4 ;  /* 0x000000010b0b7824 */ /* 0x000fe200020e0605 */
[----:B------:R-:W-:Y:S01]  /*5dc0*/  F2FP.F16.F32.PACK_AB R58, RZ, R58 ;  /* 0x0000003aff3a723e */ /* 0x000fe200000000ff */
[----:B------:R-:W-:Y:S01]  /*5dd0*/  @P0 STG.E.U16 desc[UR46][R4.64+0x2], R57 ;  /* 0x0000023904000986 */ /* 0x000fe2000c10152e */
[C---:B------:R-:W-:Y:S01]  /*5de0*/  ISETP.GT.AND P5, PT, R0.reuse, RZ, P2 ;  /* 0x000000ff0000720c */ /* 0x040fe200017a4270 */
[--C-:B------:R-:W-:Y:S01]  /*5df0*/  @P3 IMAD.MOV.U32 R6, RZ, RZ, R10.reuse ;  /* 0x000000ffff063224 */ /* 0x100fe200078e000a */
[----:B------:R-:W-:Y:S01]  /*5e00*/  F2FP.F16.F32.PACK_AB R59, RZ, R59 ;  /* 0x0000003bff3b723e */ /* 0x000fe200000000ff */
[--C-:B------:R-:W-:Y:S01]  /*5e10*/  @P3 IMAD.MOV.U32 R7, RZ, RZ, R11.reuse ;  /* 0x000000ffff073224 */ /* 0x100fe200078e000b */
[----:B------:R-:W-:Y:S01]  /*5e20*/  ISETP.GT.AND P0, PT, R3, 0x9, PT ;  /* 0x000000090300780c */ /* 0x000fe20003f04270 */
[----:B------:R-:W-:Y:S01]  /*5e30*/  @P1 STG.E.U16 desc[UR46][R10.64], R58 ;  /* 0x0000003a0a001986 */ /* 0x000fe2000c10152e */
[C---:B------:R-:W-:Y:S01]  /*5e40*/  ISETP.GT.AND P2, PT, R0.reuse, 0x8, P2 ;  /* 0x000000080000780c */ /* 0x040fe20001744270 */
[-C--:B------:R-:W-:Y:S01]  /*5e50*/  FMUL R49, R49, R66.reuse ;  /* 0x0000004231317220 */ /* 0x080fe20000400000 */
[C---:B------:R-:W-:Y:S01]  /*5e60*/  ISETP.GT.AND P4, PT, R0.reuse, RZ, P0 ;  /* 0x000000ff0000720c */ /* 0x040fe20000784270 */
[----:B------:R0:W-:Y:S01]  /*5e70*/  @P3 STG.E.U16 desc[UR46][R6.64+0x2], R59 ;  /* 0x0000023b06003986 */ /* 0x0001e2000c10152e */
[----:B------:R-:W-:Y:S01]  /*5e80*/  ISETP.GT.AND P3, PT, R0, 0x8, P0 ;  /* 0x000000080000780c */ /* 0x000fe20000764270 */
[----:B------:R-:W-:Y:S01]  /*5e90*/  FMUL R50, R50, R66 ;  /* 0x0000004232327220 */ /* 0x000fe20000400000 */
[----:B------:R-:W-:Y:S01]  /*5ea0*/  F2FP.F16.F32.PACK_AB R60, RZ, R60 ;  /* 0x0000003cff3c723e */ /* 0x000fe200000000ff */
[-C--:B------:R-:W-:Y:S01]  /*5eb0*/  FMUL R51, R51, R66.reuse ;  /* 0x0000004233337220 */ /* 0x080fe20000400000 */
[----:B------:R-:W-:Y:S01]  /*5ec0*/  F2FP.F16.F32.PACK_AB R61, RZ, R61 ;  /* 0x0000003dff3d723e */ /* 0x000fe200000000ff */
[----:B------:R-:W-:Y:S01]  /*5ed0*/  FMUL R52, R52, R66 ;  /* 0x0000004234347220 */ /* 0x000fe20000400000 */
[----:B------:R-:W-:Y:S01]  /*5ee0*/  F2FP.F16.F32.PACK_AB R62, RZ, R62 ;  /* 0x0000003eff3e723e */ /* 0x000fe200000000ff */
[----:B------:R-:W-:Y:S01]  /*5ef0*/  @P5 STG.E.U16 desc[UR46][R4.64+0x10], R60 ;  /* 0x0000103c04005986 */ /* 0x000fe2000c10152e */
[----:B------:R-:W-:Y:S01]  /*5f00*/  ISETP.GT.AND P1, PT, R3, 0x10, PT ;  /* 0x000000100300780c */ /* 0x000fe20003f24270 */
[-C--:B------:R-:W-:Y:S01]  /*5f10*/  FMUL R53, R53, R66.reuse ;  /* 0x0000004235357220 */ /* 0x080fe20000400000 */
[----:B------:R-:W-:Y:S01]  /*5f20*/  ISETP.GT.AND P0, PT, R3, 0x11, PT ;  /* 0x000000110300780c */ /* 0x000fe20003f04270 */
[--C-:B0-----:R-:W-:Y:S01]  /*5f30*/  @P2 IMAD.MOV.U32 R6, RZ, RZ, R10.reuse ;  /* 0x000000ffff062224 */ /* 0x101fe200078e000a */
[----:B------:R-:W-:Y:S01]  /*5f40*/  @P4 STG.E.U16 desc[UR46][R4.64+0x12], R61 ;  /* 0x0000123d04004986 */ /* 0x000fe2000c10152e */
[--C-:B------:R-:W-:Y:S01]  /*5f50*/  @P2 IMAD.MOV.U32 R7, RZ, RZ, R11.reuse ;  /* 0x000000ffff072224 */ /* 0x100fe200078e000b */
[----:B------:R-:W-:Y:S01]  /*5f60*/  ISETP.GT.AND P5, PT, R0, RZ, P1 ;  /* 0x000000ff0000720c */ /* 0x000fe20000fa4270 */
[-C--:B------:R-:W-:Y:S01]  /*5f70*/  FMUL R54, R54, R66.reuse ;  /* 0x0000004236367220 */ /* 0x080fe20000400000 */
[----:B------:R-:W-:Y:S01]  /*5f80*/  F2FP.F16.F32.PACK_AB R63, RZ, R63 ;  /* 0x0000003fff3f723e */ /* 0x000fe200000000ff */
[-C--:B------:R-:W-:Y:S01]  /*5f90*/  FMUL R55, R55, R66.reuse ;  /* 0x0000004237377220 */ /* 0x080fe20000400000 */
[----:B------:R0:W-:Y:S01]  /*5fa0*/  @P2 STG.E.U16 desc[UR46][R6.64+0x10], R62 ;  /* 0x0000103e06002986 */ /* 0x0001e2000c10152e */
[----:B------:R-:W-:Y:S01]  /*5fb0*/  ISETP.GT.AND P1, PT, R0, 0x8, P1 ;  /* 0x000000080000780c */ /* 0x000fe20000f24270 */
[-C--:B------:R-:W-:Y:S01]  /*5fc0*/  FMUL R40, R40, R66.reuse ;  /* 0x0000004228287220 */ /* 0x080fe20000400000 */
[----:B------:R-:W-:Y:S01]  /*5fd0*/  ISETP.GT.AND P4, PT, R0, RZ, P0 ;  /* 0x000000ff0000720c */ /* 0x000fe20000784270 */
[----:B------:R-:W-:Y:S01]  /*5fe0*/  FMUL R41, R41, R66 ;  /* 0x0000004229297220 */ /* 0x000fe20000400000 */
[----:B------:R-:W-:Y:S01]  /*5ff0*/  F2FP.F16.F32.PACK_AB R48, RZ, R48 ;  /* 0x00000030ff30723e */ /* 0x000fe200000000ff */
[-C--:B------:R-:W-:Y:S01]  /*6000*/  FMUL R42, R42, R66.reuse ;  /* 0x000000422a2a7220 */ /* 0x080fe20000400000 */
[----:B------:R-:W-:Y:S01]  /*6010*/  F2FP.F16.F32.PACK_AB R49, RZ, R49 ;  /* 0x00000031ff31723e */ /* 0x000fe200000000ff */
[----:B------:R-:W-:Y:S01]  /*6020*/  FMUL R43, R43, R66 ;  /* 0x000000422b2b7220 */ /* 0x000fe20000400000 */
[----:B------:R-:W-:Y:S01]  /*6030*/  F2FP.F16.F32.PACK_AB R50, RZ, R50 ;  /* 0x00000032ff32723e */ /* 0x000fe200000000ff */
[----:B------:R-:W-:Y:S01]  /*6040*/  FMUL R44, R44, R66 ;  /* 0x000000422c2c7220 */ /* 0x000fe20000400000 */
[----:B------:R-:W-:Y:S01]  /*6050*/  ISETP.GT.AND P2, PT, R3, 0x18, PT ;  /* 0x000000180300780c */ /* 0x000fe20003f44270 */
[--C-:B0-----:R-:W-:Y:S01]  /*6060*/  @P3 IMAD.MOV.U32 R6, RZ, RZ, R10.reuse ;  /* 0x000000ffff063224 */ /* 0x101fe200078e000a */
[----:B------:R-:W-:Y:S01]  /*6070*/  F2FP.F16.F32.PACK_AB R51, RZ, R51 ;  /* 0x00000033ff33723e */ /* 0x000fe200000000ff */
[--C-:B------:R-:W-:Y:S01]  /*6080*/  @P3 IMAD.MOV.U32 R7, RZ, RZ, R11.reuse ;  /* 0x000000ffff073224 */ /* 0x100fe200078e000b */
[----:B------:R-:W-:Y:S01]  /*6090*/  F2FP.F16.F32.PACK_AB R52, RZ, R52 ;  /* 0x00000034ff34723e */ /* 0x000fe200000000ff */
[-C--:B------:R-:W-:Y:S01]  /*60a0*/  FMUL R45, R45, R66.reuse ;  /* 0x000000422d2d7220 */ /* 0x080fe20000400000 */
[----:B------:R-:W-:Y:S01]  /*60b0*/  F2FP.F16.F32.PACK_AB R53, RZ, R53 ;  /* 0x00000035ff35723e */ /* 0x000fe200000000ff */
[-C--:B------:R-:W-:Y:S01]  /*60c0*/  FMUL R46, R46, R66.reuse ;  /* 0x000000422e2e7220 */ /* 0x080fe20000400000 */
[----:B------:R0:W-:Y:S01]  /*60d0*/  @P3 STG.E.U16 desc[UR46][R6.64+0x12], R63 ;  /* 0x0000123f06003986 */ /* 0x0001e2000c10152e */
[C---:B------:R-:W-:Y:S01]  /*60e0*/  ISETP.GT.AND P3, PT, R0.reuse, 0x8, P0 ;  /* 0x000000080000780c */ /* 0x040fe20000764270 */
[-C--:B------:R-:W-:Y:S01]  /*60f0*/  FMUL R47, R47, R66.reuse ;  /* 0x000000422f2f7220 */ /* 0x080fe20000400000 */
[----:B------:R-:W-:Y:S01]  /*6100*/  ISETP.GT.AND P0, PT, R3, 0x19, PT ;  /* 0x000000190300780c */ /* 0x000fe20003f04270 */
[----:B------:R-:W-:Y:S01]  /*6110*/  @P5 STG.E.U16 desc[UR46][R4.64+0x20], R48 ;  /* 0x0000203004005986 */ /* 0x000fe2000c10152e */
[----:B------:R-:W-:Y:S01]  /*6120*/  ISETP.GT.AND P5, PT, R0, RZ, P2 ;  /* 0x000000ff0000720c */ /* 0x000fe200017a4270 */
[----:B------:R-:W-:Y:S01]  /*6130*/  FMUL R32, R32, R66 ;  /* 0x0000004220207220 */ /* 0x000fe20000400000 */
[----:B------:R-:W-:Y:S01]  /*6140*/  F2FP.F16.F32.PACK_AB R54, RZ, R54 ;  /* 0x00000036ff36723e */ /* 0x000fe200000000ff */
[----:B------:R-:W-:Y:S01]  /*6150*/  @P4 STG.E.U16 desc[UR46][R4.64+0x22], R49 ;  /* 0x0000223104004986 */ /* 0x000fe2000c10152e */
[----:B------:R-:W-:Y:S01]  /*6160*/  ISETP.GT.AND P4, PT, R0, RZ, P0 ;  /* 0x000000ff0000720c */ /* 0x000fe20000784270 */
[----:B------:R-:W-:Y:S01]  /*6170*/  FMUL R33, R33, R66 ;  /* 0x0000004221217220 */ /* 0x000fe20000400000 */
[----:B------:R-:W-:Y:S01]  /*6180*/  F2FP.F16.F32.PACK_AB R55, RZ, R55 ;  /* 0x00000037ff37723e */ /* 0x000fe200000000ff */
[--C-:B0-----:R-:W-:Y:S01]  /*6190*/  @P1 IMAD.MOV.U32 R6, RZ, RZ, R10.reuse ;  /* 0x000000ffff061224 */ /* 0x101fe200078e000a */
[----:B------:R-:W-:Y:S01]  /*61a0*/  F2FP.F16.F32.PACK_AB R40, RZ, R40 ;  /* 0x00000028ff28723e */ /* 0x000fe200000000ff */
[--C-:B------:R-:W-:Y:S01]  /*61b0*/  @P1 IMAD.MOV.U32 R7, RZ, RZ, R11.reuse ;  /* 0x000000ffff071224 */ /* 0x100fe200078e000b */
[----:B------:R-:W-:Y:S01]  /*61c0*/  F2FP.F16.F32.PACK_AB R41, RZ, R41 ;  /* 0x00000029ff29723e */ /* 0x000fe200000000ff */
[----:B------:R-:W-:Y:S01]  /*61d0*/  FMUL R34, R34, R66 ;  /* 0x0000004222227220 */ /* 0x000fe20000400000 */
[----:B------:R-:W-:Y:S01]  /*61e0*/  F2FP.F16.F32.PACK_AB R42, RZ, R42 ;  /* 0x0000002aff2a723e */ /* 0x000fe200000000ff */
[-C--:B------:R-:W-:Y:S01]  /*61f0*/  FMUL R35, R35, R66.reuse ;  /* 0x0000004223237220 */ /* 0x080fe20000400000 */
[----:B------:R0:W-:Y:S01]  /*6200*/  @P1 STG.E.U16 desc[UR46][R6.64+0x20], R50 ;  /* 0x0000203206001986 */ /* 0x0001e2000c10152e */
[----:B------:R-:W-:Y:S01]  /*6210*/  ISETP.GT.AND P1, PT, R0, 0x8, P2 ;  /* 0x000000080000780c */ /* 0x000fe20001724270 */
[-C--:B------:R-:W-:Y:S01]  /*6220*/  FMUL R36, R36, R66.reuse ;  /* 0x0000004224247220 */ /* 0x080fe20000400000 */
[----:B------:R-:W-:Y:S01]  /*6230*/  ISETP.GT.AND P2, PT, R3, 0x20, PT ;  /* 0x000000200300780c */ /* 0x000fe20003f44270 */
[-C--:B------:R-:W-:Y:S01]  /*6240*/  FMUL R37, R37, R66.reuse ;  /* 0x0000004225257220 */ /* 0x080fe20000400000 */
[----:B------:R-:W-:Y:S01]  /*6250*/  F2FP.F16.F32.PACK_AB R43, RZ, R43 ;  /* 0x0000002bff2b723e */ /* 0x000fe200000000ff */
[----:B------:R-:W-:Y:S01]  /*6260*/  FMUL R38, R38, R66 ;  /* 0x0000004226267220 */ /* 0x000fe20000400000 */
[----:B------:R-:W-:Y:S01]  /*6270*/  F2FP.F16.F32.PACK_AB R44, RZ, R44 ;  /* 0x0000002cff2c723e */ /* 0x000fe200000000ff */
[-C--:B------:R-:W-:Y:S01]  /*6280*/  FMUL R39, R39, R66.reuse ;  /* 0x0000004227277220 */ /* 0x080fe20000400000 */
[----:B------:R-:W-:Y:S01]  /*6290*/  F2FP.F16.F32.PACK_AB R45, RZ, R45 ;  /* 0x0000002dff2d723e */ /* 0x000fe200000000ff */
[----:B------:R-:W-:Y:S01]  /*62a0*/  FMUL R24, R24, R66 ;  /* 0x0000004218187220 */ /* 0x000fe20000400000 */
[----:B------:R-:W-:Y:S01]  /*62b0*/  F2FP.F16.F32.PACK_AB R46, RZ, R46 ;  /* 0x0000002eff2e723e */ /* 0x000fe200000000ff */
        /* <DEDUP_REMOVED lines=19> */
[----:B0-----:R-:W-:Y:S01]  /*63f0*/  @P1 IMAD.MOV.U32 R6, RZ, RZ, R10 ;  /* 0x000000ffff061224 */ /* 0x001fe200078e000a */
[----:B------:R-:W-:Y:S01]  /*6400*/  F2FP.F16.F32.PACK_AB R36, RZ, R36 ;  /* 0x00000024ff24723e */ /* 0x000fe200000000ff */
[----:B------:R-:W-:Y:S01]  /*6410*/  @P1 IMAD.MOV.U32 R7, RZ, RZ, R11 ;  /* 0x000000ffff071224 */ /* 0x000fe200078e000b */
[----:B------:R-:W-:Y:S01]  /*6420*/  F2FP.F16.F32.PACK_AB R37, RZ, R37 ;  /* 0x00000025ff25723e */ /* 0x000fe200000000ff */
[----:B------:R-:W-:Y:S01]  /*6430*/  FMUL R30, R30, R66 ;  /* 0x000000421e1e7220 */ /* 0x000fe20000400000 */
[----:B------:R-:W-:Y:S01]  /*6440*/  F2FP.F16.F32.PACK_AB R38, RZ, R38 ;  /* 0x00000026ff26723e */ /* 0x000fe200000000ff */
[----:B------:R-:W-:Y:S01]  /*6450*/  FMUL R31, R31, R66 ;  /* 0x000000421f1f7220 */ /* 0x000fe20000400000 */
[----:B------:R0:W-:Y:S01]  /*6460*/  @P1 STG.E.U16 desc[UR46][R6.64+0x30], R54 ;  /* 0x0000303606001986 */ /* 0x0001e2000c10152e */
[----:B------:R-:W-:-:S02]  /*6470*/  ISETP.GT.AND P1, PT, R0, 0x8, P2 ;  /* 0x000000080000780c */ /* 0x000fc40001724270 */
[----:B------:R-:W-:Y:S02]  /*6480*/  ISETP.GT.AND P2, PT, R3, 0x28, PT ;  /* 0x000000280300780c */ /* 0x000fe40003f44270 */
[----:B------:R-:W-:Y:S02]  /*6490*/  F2FP.F16.F32.PACK_AB R39, RZ, R39 ;  /* 0x00000027ff27723e */ /* 0x000fe400000000ff */
[----:B------:R-:W-:Y:S02]  /*64a0*/  F2FP.F16.F32.PACK_AB R24, RZ, R24 ;  /* 0x00000018ff18723e */ /* 0x000fe400000000ff */
[----:B------:R-:W-:Y:S02]  /*64b0*/  F2FP.F16.F32.PACK_AB R25, RZ, R25 ;  /* 0x00000019ff19723e */ /* 0x000fe400000000ff */
[----:B------:R-:W-:Y:S01]  /*64c0*/  F2FP.F16.F32.PACK_AB R26, RZ, R26 ;  /* 0x0000001aff1a723e */ /* 0x000fe200000000ff */
[----:B0-----:R-:W-:Y:S01]  /*64d0*/  @P3 IMAD.MOV.U32 R6, RZ, RZ, R10 ;  /* 0x000000ffff063224 */ /* 0x001fe200078e000a */
[----:B------:R-:W-:Y:S01]  /*64e0*/  F2FP.F16.F32.PACK_AB R27, RZ, R27 ;  /* 0x0000001bff1b723e */ /* 0x000fe200000000ff */
[----:B------:R-:W-:Y:S01]  /*64f0*/  @P3 IMAD.MOV.U32 R7, RZ, RZ, R11 ;  /* 0x000000ffff073224 */ /* 0x000fe200078e000b */
[----:B------:R-:W-:-:S02]  /*6500*/  F2FP.F16.F32.PACK_AB R28, RZ, R28 ;  /* 0x0000001cff1c723e */ /* 0x000fc400000000ff */
[----:B------:R-:W-:Y:S02]  /*6510*/  F2FP.F16.F32.PACK_AB R29, RZ, R29 ;  /* 0x0000001dff1d723e */ /* 0x000fe400000000ff */
[----:B------:R0:W-:Y:S01]  /*6520*/  @P3 STG.E.U16 desc[UR46][R6.64+0x32], R55 ;  /* 0x0000323706003986 */ /* 0x0001e2000c10152e */
[C---:B------:R-:W-:Y:S02]  /*6530*/  ISETP.GT.AND P3, PT, R0.reuse, 0x8, P0 ;  /* 0x000000080000780c */ /* 0x040fe40000764270 */
[----:B------:R-:W-:Y:S01]  /*6540*/  ISETP.GT.AND P0, PT, R3, 0x29, PT ;  /* 0x000000290300780c */ /* 0x000fe20003f04270 */
[----:B------:R-:W-:Y:S01]  /*6550*/  @P5 STG.E.U16 desc[UR46][R4.64+0x40], R40 ;  /* 0x0000402804005986 */ /* 0x000fe2000c10152e */
[C---:B------:R-:W-:Y:S02]  /*6560*/  ISETP.GT.AND P5, PT, R0.reuse, RZ, P2 ;  /* 0x000000ff0000720c */ /* 0x040fe400017a4270 */
[C---:B------:R-:W-:Y:S01]  /*6570*/  ISETP.GT.AND P2, PT, R0.reuse, 0x8, P2 ;  /* 0x000000080000780c */ /* 0x040fe20001744270 */
[----:B------:R-:W-:Y:S01]  /*6580*/  @P4 STG.E.U16 desc[UR46][R4.64+0x42], R41 ;  /* 0x0000422904004986 */ /* 0x000fe2000c10152e */
[----:B------:R-:W-:-:S02]  /*6590*/  ISETP.GT.AND P4, PT, R0, RZ, P0 ;  /* 0x000000ff0000720c */ /* 0x000fc40000784270 */
[----:B------:R-:W-:Y:S01]  /*65a0*/  ISETP.GT.AND P0, PT, R0, 0x8, P0 ;  /* 0x000000080000780c */ /* 0x000fe20000704270 */
[----:B0-----:R-:W-:Y:S01]  /*65b0*/  @P1 IMAD.MOV.U32 R6, RZ, RZ, R10 ;  /* 0x000000ffff061224 */ /* 0x001fe200078e000a */
[----:B------:R-:W-:Y:S01]  /*65c0*/  F2FP.F16.F32.PACK_AB R30, RZ, R30 ;  /* 0x0000001eff1e723e */ /* 0x000fe200000000ff */
[----:B------:R-:W-:Y:S01]  /*65d0*/  @P1 IMAD.MOV.U32 R7, RZ, RZ, R11 ;  /* 0x000000ffff071224 */ /* 0x000fe200078e000b */
[----:B------:R-:W-:-:S04]  /*65e0*/  F2FP.F16.F32.PACK_AB R31, RZ, R31 ;  /* 0x0000001fff1f723e */ /* 0x000fc800000000ff */
[----:B------:R0:W-:Y:S01]  /*65f0*/  @P1 STG.E.U16 desc[UR46][R6.64+0x40], R42 ;  /* 0x0000402a06001986 */ /* 0x0001e2000c10152e */
[----:B------:R-:W-:Y:S01]  /*6600*/  ISETP.GT.AND P1, PT, R3, 0x31, PT ;  /* 0x000000310300780c */ /* 0x000fe20003f24270 */
[----:B0-----:R-:W-:Y:S02]  /*6610*/  @P3 IMAD.MOV.U32 R6, RZ, RZ, R10 ;  /* 0x000000ffff063224 */ /* 0x001fe400078e000a */
[----:B------:R-:W-:-:S05]  /*6620*/  @P3 IMAD.MOV.U32 R7, RZ, RZ, R11 ;  /* 0x000000ffff073224 */ /* 0x000fca00078e000b */
[----:B------:R0:W-:Y:S01]  /*6630*/  @P3 STG.E.U16 desc[UR46][R6.64+0x42], R43 ;  /* 0x0000422b06003986 */ /* 0x0001e2000c10152e */
[----:B------:R-:W-:-:S03]  /*6640*/  ISETP.GT.AND P3, PT, R3, 0x30, PT ;  /* 0x000000300300780c */ /* 0x000fc60003f64270 */
[----:B------:R-:W-:Y:S01]  /*6650*/  @P5 STG.E.U16 desc[UR46][R4.64+0x50], R44 ;  /* 0x0000502c04005986 */ /* 0x000fe2000c10152e */
[----:B------:R-:W-:-:S03]  /*6660*/  ISETP.GT.AND P5, PT, R0, RZ, P3 ;  /* 0x000000ff0000720c */ /* 0x000fc60001fa4270 */
[----:B------:R-:W-:Y:S01]  /*6670*/  @P4 STG.E.U16 desc[UR46][R4.64+0x52], R45 ;  /* 0x0000522d04004986 */ /* 0x000fe2000c10152e */
[----:B------:R-:W-:Y:S01]  /*6680*/  ISETP.GT.AND P4, PT, R0, RZ, P1 ;  /* 0x000000ff0000720c */ /* 0x000fe20000f84270 */
[----:B0-----:R-:W-:Y:S02]  /*6690*/  @P2 IMAD.MOV.U32 R6, RZ, RZ, R10 ;  /* 0x000000ffff062224 */ /* 0x001fe400078e000a */
[----:B------:R-:W-:-:S05]  /*66a0*/  @P2 IMAD.MOV.U32 R7, RZ, RZ, R11 ;  /* 0x000000ffff072224 */ /* 0x000fca00078e000b */
[----:B------:R0:W-:Y:S02]  /*66b0*/  @P2 STG.E.U16 desc[UR46][R6.64+0x50], R46 ;  /* 0x0000502e06002986 */ /* 0x0001e4000c10152e */
[----:B0-----:R-:W-:Y:S02]  /*66c0*/  @P0 IMAD.MOV.U32 R6, RZ, RZ, R10 ;  /* 0x000000ffff060224 */ /* 0x001fe400078e000a */
[----:B------:R-:W-:-:S05]  /*66d0*/  @P0 IMAD.MOV.U32 R7, RZ, RZ, R11 ;  /* 0x000000ffff070224 */ /* 0x000fca00078e000b */
[----:B------:R0:W-:Y:S01]  /*66e0*/  @P0 STG.E.U16 desc[UR46][R6.64+0x52], R47 ;  /* 0x0000522f06000986 */ /* 0x0001e2000c10152e */
[----:B------:R-:W-:-:S03]  /*66f0*/  ISETP.GT.AND P0, PT, R0, 0x8, P3 ;  /* 0x000000080000780c */ /* 0x000fc60001f04270 */
[----:B------:R-:W-:Y:S01]  /*6700*/  @P5 STG.E.U16 desc[UR46][R4.64+0x60], R32 ;  /* 0x0000602004005986 */ /* 0x000fe2000c10152e */
[C---:B------:R-:W-:Y:S02]  /*6710*/  ISETP.GT.AND P5, PT, R0.reuse, 0x8, P1 ;  /* 0x000000080000780c */ /* 0x040fe40000fa4270 */
[C---:B------:R-:W-:Y:S01]  /*6720*/  ISETP.GT.AND P1, PT, R3.reuse, 0x39, PT ;  /* 0x000000390300780c */ /* 0x040fe20003f24270 */
[----:B------:R-:W-:Y:S01]  /*6730*/  @P4 STG.E.U16 desc[UR46][R4.64+0x62], R33 ;  /* 0x0000622104004986 */ /* 0x000fe2000c10152e */
[----:B------:R-:W-:Y:S02]  /*6740*/  ISETP.GT.AND P4, PT, R3, 0x38, PT ;  /* 0x000000380300780c */ /* 0x000fe40003f84270 */
[C---:B------:R-:W-:Y:S02]  /*6750*/  ISETP.GT.AND P3, PT, R0.reuse, RZ, P1 ;  /* 0x000000ff0000720c */ /* 0x040fe40000f64270 */
[C---:B------:R-:W-:Y:S01]  /*6760*/  ISETP.GT.AND P2, PT, R0.reuse, RZ, P4 ;  /* 0x000000ff0000720c */ /* 0x040fe20002744270 */
[----:B0-----:R-:W-:Y:S01]  /*6770*/  @P0 IMAD.MOV.U32 R6, RZ, RZ, R10 ;  /* 0x000000ffff060224 */ /* 0x001fe200078e000a */
[----:B------:R-:W-:Y:S01]  /*6780*/  ISETP.GT.AND P4, PT, R0, 0x8, P4 ;  /* 0x000000080000780c */ /* 0x000fe20002784270 */
[----:B------:R-:W-:-:S05]  /*6790*/  @P0 IMAD.MOV.U32 R7, RZ, RZ, R11 ;  /* 0x000000ffff070224 */ /* 0x000fca00078e000b */
[----:B------:R0:W-:Y:S01]  /*67a0*/  @P0 STG.E.U16 desc[UR46][R6.64+0x60], R34 ;  /* 0x0000602206000986 */ /* 0x0001e2000c10152e */
[----:B------:R-:W-:-:S06]  /*67b0*/  ISETP.GT.AND P0, PT, R3, 0x49, PT ;  /* 0x000000490300780c */ /* 0x000fcc0003f04270 */
[--C-:B------:R-:W-:Y:S02]  /*67c0*/  @P4 IMAD.MOV.U32 R2, RZ, RZ, R10.reuse ;  /* 0x000000ffff024224 */ /* 0x100fe400078e000a */
[----:B0-----:R-:W-:Y:S02]  /*67d0*/  @P5 IMAD.MOV.U32 R6, RZ, RZ, R10 ;  /* 0x000000ffff065224 */ /* 0x001fe400078e000a */
[----:B------:R-:W-:-:S05]  /*67e0*/  @P5 IMAD.MOV.U32 R7, RZ, RZ, R11 ;  /* 0x000000ffff075224 */ /* 0x000fca00078e000b */
[----:B------:R-:W-:Y:S01]  /*67f0*/  @P5 STG.E.U16 desc[UR46][R6.64+0x62], R35 ;  /* 0x0000622306005986 */ /* 0x000fe2000c10152e */
[----:B------:R-:W-:Y:S02]  /*6800*/  ISETP.GT.AND P5, PT, R0, 0x8, P1 ;  /* 0x000000080000780c */ /* 0x000fe40000fa4270 */
[C---:B------:R-:W-:Y:S01]  /*6810*/  ISETP.GT.AND P1, PT, R3.reuse, 0x48, PT ;  /* 0x000000480300780c */ /* 0x040fe20003f24270 */
[----:B------:R-:W-:Y:S01]  /*6820*/  @P2 STG.E.U16 desc[UR46][R4.64+0x70], R36 ;  /* 0x0000702404002986 */ /* 0x000fe2000c10152e */
[----:B------:R-:W-:-:S03]  /*6830*/  ISETP.GT.AND P2, PT, R3, 0x41, PT ;  /* 0x000000410300780c */ /* 0x000fc60003f44270 */
[----:B------:R-:W-:Y:S01]  /*6840*/  @P3 STG.E.U16 desc[UR46][R4.64+0x72], R37 ;  /* 0x0000722504003986 */ /* 0x000fe2000c10152e */
[----:B------:R-:W-:Y:S01]  /*6850*/  ISETP.GT.AND P3, PT, R3, 0x40, PT ;  /* 0x000000400300780c */ /* 0x000fe20003f64270 */
[----:B------:R-:W-:-:S05]  /*6860*/  @P4 IMAD.MOV.U32 R3, RZ, RZ, R11 ;  /* 0x000000ffff034224 */ /* 0x000fca00078e000b */
[----:B------:R0:W-:Y:S01]  /*6870*/  @P4 STG.E.U16 desc[UR46][R2.64+0x70], R38 ;  /* 0x0000702602004986 */ /* 0x0001e2000c10152e */
[C---:B------:R-:W-:Y:S02]  /*6880*/  ISETP.GT.AND P4, PT, R0.reuse, RZ, P2 ;  /* 0x000000ff0000720c */ /* 0x040fe40001784270 */
[----:B------:R-:W-:Y:S01]  /*6890*/  ISETP.GT.AND P2, PT, R0, 0x8, P2 ;  /* 0x000000080000780c */ /* 0x000fe20001744270 */
[----:B0-----:R-:W-:Y:S02]  /*68a0*/  @P5 IMAD.MOV.U32 R2, RZ, RZ, R10 ;  /* 0x000000ffff025224 */ /* 0x001fe400078e000a */
[----:B------:R-:W-:-:S05]  /*68b0*/  @P5 IMAD.MOV.U32 R3, RZ, RZ, R11 ;  /* 0x000000ffff035224 */ /* 0x000fca00078e000b */
[----:B------:R0:W-:Y:S01]  /*68c0*/  @P5 STG.E.U16 desc[UR46][R2.64+0x72], R39 ;  /* 0x0000722702005986 */ /* 0x0001e2000c10152e */
[C---:B------:R-:W-:Y:S02]  /*68d0*/  ISETP.GT.AND P5, PT, R0.reuse, RZ, P3 ;  /* 0x000000ff0000720c */ /* 0x040fe40001fa4270 */
[----:B------:R-:W-:-:S11]  /*68e0*/  ISETP.GT.AND P3, PT, R0, 0x8, P3 ;  /* 0x000000080000780c */ /* 0x000fd60001f64270 */
[----:B0-----:R-:W-:Y:S02]  /*68f0*/  @P5 IMAD.MOV.U32 R2, RZ, RZ, R4 ;  /* 0x000000ffff025224 */ /* 0x001fe400078e0004 */
        /* <DEDUP_REMOVED lines=8> */
[----:B------:R-:W-:Y:S01]  /*6980*/  ISETP.GT.AND P1, PT, R0, 0x8, P1 ;  /* 0x000000080000780c */ /* 0x000fe20000f24270 */
[----:B0-----:R-:W-:Y:S02]  /*6990*/  @P3 IMAD.MOV.U32 R2, RZ, RZ, R10 ;  /* 0x000000ffff023224 */ /* 0x001fe400078e000a */
[----:B------:R-:W-:-:S05]  /*69a0*/  @P3 IMAD.MOV.U32 R3, RZ, RZ, R11 ;  /* 0x000000ffff033224 */ /* 0x000fca00078e000b */
[----:B------:R0:W-:Y:S02]  /*69b0*/  @P3 STG.E.U16 desc[UR46][R2.64+0x80], R26 ;  /* 0x0000801a02003986 */ /* 0x0001e4000c10152e */
[----:B0-----:R-:W-:Y:S02]  /*69c0*/  @P2 IMAD.MOV.U32 R2, RZ, RZ, R10 ;  /* 0x000000ffff022224 */ /* 0x001fe400078e000a */
[----:B------:R-:W-:-:S05]  /*69d0*/  @P2 IMAD.MOV.U32 R3, RZ, RZ, R11 ;  /* 0x000000ffff032224 */ /* 0x000fca00078e000b */
[----:B------:R0:W-:Y:S02]  /*69e0*/  @P2 STG.E.U16 desc[UR46][R2.64+0x82], R27 ;  /* 0x0000821b02002986 */ /* 0x0001e4000c10152e */
[----:B0-----:R-:W-:Y:S02]  /*69f0*/  @P4 IMAD.MOV.U32 R2, RZ, RZ, R4 ;  /* 0x000000ffff024224 */ /* 0x001fe400078e0004 */
[----:B------:R-:W-:-:S05]  /*6a00*/  @P4 IMAD.MOV.U32 R3, RZ, RZ, R5 ;  /* 0x000000ffff034224 */ /* 0x000fca00078e0005 */
[----:B------:R0:W-:Y:S04]  /*6a10*/  @P4 STG.E.U16 desc[UR46][R2.64+0x90], R28 ;  /* 0x0000901c02004986 */ /* 0x0001e8000c10152e */
[----:B------:R1:W-:Y:S01]  /*6a20*/  @P5 STG.E.U16 desc[UR46][R4.64+0x92], R29 ;  /* 0x0000921d04005986 */ /* 0x0003e2000c10152e */
[----:B0-----:R-:W-:Y:S02]  /*6a30*/  @P1 IMAD.MOV.U32 R2, RZ, RZ, R10 ;  /* 0x000000ffff021224 */ /* 0x001fe400078e000a */
[----:B------:R-:W-:-:S05]  /*6a40*/  @P1 IMAD.MOV.U32 R3, RZ, RZ, R11 ;  /* 0x000000ffff031224 */ /* 0x000fca00078e000b */
[----:B------:R1:W-:Y:S04]  /*6a50*/  @P1 STG.E.U16 desc[UR46][R2.64+0x90], R30 ;  /* 0x0000901e02001986 */ /* 0x0003e8000c10152e */
[----:B------:R1:W-:Y:S02]  /*6a60*/  @P0 STG.E.U16 desc[UR46][R10.64+0x92], R31 ;  /* 0x0000921f0a000986 */ /* 0x0003e4000c10152e */
.L_x_114:
[----:B------:R-:W-:Y:S05]  /*6a70*/  BSYNC B0 ;  /* 0x0000000000007941 */ /* 0x000fea0003800000 */
.L_x_36:
[----:B01----:R-:W2:Y:S01]  /*6a80*/  LDL.64 R2, [R1] ;  /* 0x0000000001027983 */ /* 0x003ea20000100a00 */
[----:B------:R-:W-:Y:S01]  /*6a90*/  ULDC.64 UR4, c[0x0][0x650] ;  /* 0x0001940000047ab9 */ /* 0x000fe20000000a00 */
[----:B------:R0:W-:Y:S01]  /*6aa0*/  SYNCS.ARRIVE.TRANS64.A1T0 RZ, [R74+UR42], RZ ;  /* 0x000000ff4aff79a7 */ /* 0x0001e2000810002a */
[----:B------:R-:W-:Y:S01]  /*6ab0*/  PRMT R0, RZ, 0x7610, R0 ;  /* 0x00007610ff007816 */ /* 0x000fe20000000000 */
[----:B-----5:R-:W-:Y:S02]  /*6ac0*/  IMAD.MOV.U32 R19, RZ, RZ, -0x1 ;  /* 0xffffffffff137424 */ /* 0x020fe400078e00ff */
[----:B------:R-:W-:Y:S01]  /*6ad0*/  IMAD.MOV.U32 R22, RZ, RZ, -0x1 ;  /* 0xffffffffff167424 */ /* 0x000fe200078e00ff */
[----:B--2---:R-:W-:-:S04]  /*6ae0*/  LEA R18, P0, R2, R18, 0x1 ;  /* 0x0000001202127211 */ /* 0x004fc800078008ff */
[----:B------:R-:W-:Y:S01]  /*6af0*/  LEA.HI.X R17, R2, R17, R23, 0x1, P0 ;  /* 0x0000001102117211 */ /* 0x000fe200000f0c17 */
[----:B------:R-:W-:Y:S01]  /*6b00*/  IMAD.MOV.U32 R2, RZ, RZ, -0x1 ;  /* 0xffffffffff027424 */ /* 0x000fe200078e00ff */
[----:B------:R-:W-:-:S04]  /*6b10*/  ISETP.GE.U32.AND P0, PT, R18, UR4, PT ;  /* 0x0000000412007c0c */ /* 0x000fc8000bf06070 */
[----:B------:R-:W-:-:S13]  /*6b20*/  ISETP.GE.U32.AND.EX P0, PT, R17, UR5, PT, P0 ;  /* 0x0000000511007c0c */ /* 0x000fda000bf06100 */
[----:B0-----:R-:W-:Y:S05]  /*6b30*/  @P0 BRA `(.L_x_115) ;  /* 0x0000000400700947 */ /* 0x001fea0003800000 */
[----:B------:R-:W0:Y:S01]  /*6b40*/  S2R R10, SR_CTAID.X ;  /* 0x00000000000a7919 */ /* 0x000e220000002500 */
[----:B---34-:R-:W1:Y:S01]  /*6b50*/  LDC.64 R8, c[0x0][0x628] ;  /* 0x00018a00ff087b82 */ /* 0x018e620000000a00 */
[----:B------:R-:W-:Y:S01]  /*6b60*/  ULDC UR4, c[0x0][0x150] ;  /* 0x0000540000047ab9 */ /* 0x000fe20000000800 */
[----:B------:R-:W-:Y:S01]  /*6b70*/  IMAD.MOV.U32 R6, RZ, RZ, R18 ;  /* 0x000000ffff067224 */ /* 0x000fe200078e0012 */
[----:B------:R-:W2:Y:S01]  /*6b80*/  S2R R20, SR_CTAID.Y ;  /* 0x0000000000147919 */ /* 0x000ea20000002600 */
[----:B------:R-:W-:-:S04]  /*6b90*/  IMAD.MOV.U32 R7, RZ, RZ, R17 ;  /* 0x000000ffff077224 */ /* 0x000fc800078e0011 */
[----:B------:R-:W3:Y:S08]  /*6ba0*/  LDC R15, c[0x0][0x144] ;  /* 0x00005100ff0f7b82 */ /* 0x000ef00000000800 */
[----:B------:R-:W4:Y:S08]  /*6bb0*/  LDC R0, c[0x0][0x630] ;  /* 0x00018c00ff007b82 */ /* 0x000f300000000800 */
[----:B------:R-:W2:Y:S01]  /*6bc0*/  LDC.64 R12, c[0x0][0x620] ;  /* 0x00018800ff0c7b82 */ /* 0x000ea20000000a00 */
[----:B-1----:R-:W-:-:S04]  /*6bd0*/  ISETP.NE.U32.AND P0, PT, R8, RZ, PT ;  /* 0x000000ff0800720c */ /* 0x002fc80003f05070 */
[----:B------:R-:W-:Y:S02]  /*6be0*/  ISETP.NE.AND.EX P0, PT, R9, RZ, PT, P0 ;  /* 0x000000ff0900720c */ /* 0x000fe40003f05300 */
[----:B0-----:R-:W-:-:S05]  /*6bf0*/  I2FP.F32.U32 R2, R10 ;  /* 0x0000000a00027245 */ /* 0x001fca0000201000 */
[----:B------:R-:W-:-:S04]  /*6c00*/  FMUL R2, R2, UR4 ;  /* 0x0000000402027c20 */ /* 0x000fc80008400000 */
[----:B------:R0:W1:Y:S02]  /*6c10*/  F2I.U32.TRUNC.NTZ R14, R2 ;  /* 0x00000002000e7305 */ /* 0x000064000020f000 */
[----:B---34-:R-:W-:Y:S05]  /*6c20*/  @!P0 BRA `(.L_x_116) ;  /* 0x0000000000288947 */ /* 0x018fea0003800000 */
[----:B------:R-:W3:Y:S02]  /*6c30*/  LDC R3, c[0x0][0x634] ;  /* 0x00018d00ff037b82 */ /* 0x000ee40000000800 */
[----:B---3--:R-:W-:-:S05]  /*6c40*/  IADD3 R7, P0, R18, R3, RZ ;  /* 0x0000000312077210 */ /* 0x008fca0007f1e0ff */
[----:B------:R-:W-:-:S04]  /*6c50*/  IMAD.X R11, RZ, RZ, R17, P0 ;  /* 0x000000ffff0b7224 */ /* 0x000fc800000e0611 */
[----:B0-----:R-:W-:-:S04]  /*6c60*/  IMAD.WIDE.U32 R2, R11, R8, RZ ;  /* 0x000000080b027225 */ /* 0x001fc800078e00ff */
[----:B------:R-:W-:-:S04]  /*6c70*/  IMAD.WIDE.U32 R4, P0, R7, R9, R2 ;  /* 0x0000000907047225 */ /* 0x000fc80007800002 */
[----:B------:R-:W-:-:S04]  /*6c80*/  IMAD.WIDE.U32 R2, R7, R8, RZ ;  /* 0x0000000807027225 */ /* 0x000fc800078e00ff */
[----:B------:R-:W-:Y:S01]  /*6c90*/  IMAD.X R7, RZ, RZ, RZ, P0 ;  /* 0x000000ffff077224 */ /* 0x000fe200000e06ff */
[----:B------:R-:W-:Y:S01]  /*6ca0*/  IADD3 RZ, P0, R3, R4, RZ ;  /* 0x0000000403ff7210 */ /* 0x000fe20007f1e0ff */
[----:B------:R-:W-:-:S04]  /*6cb0*/  IMAD.MOV.U32 R6, RZ, RZ, R5 ;  /* 0x000000ffff067224 */ /* 0x000fc800078e0005 */
[----:B------:R-:W-:-:S08]  /*6cc0*/  IMAD.WIDE.U32.X R6, R11, R9, R6, P0 ;  /* 0x000000090b067225 */ /* 0x000fd000000e0406 */
.L_x_116:
[----:B------:R-:W3:Y:S01]  /*6cd0*/  LDC.64 R26, c[0x0][0x640] ;  /* 0x00019000ff1a7b82 */ /* 0x000ee20000000a00 */
[-C--:B------:R-:W-:Y:S01]  /*6ce0*/  SHF.R.U64 R11, R6, R0.reuse, R7 ;  /* 0x00000000060b7219 */ /* 0x080fe20000001207 */
[----:B------:R-:W-:Y:S01]  /*6cf0*/  IMAD.MOV.U32 R19, RZ, RZ, R17 ;  /* 0x000000ffff137224 */ /* 0x000fe200078e0011 */
[----:B------:R-:W-:Y:S01]  /*6d00*/  SHF.R.U32.HI R0, RZ, R0, R7 ;  /* 0x00000000ff007219 */ /* 0x000fe20000011607 */
[----:B-1----:R-:W-:Y:S01]  /*6d10*/  IMAD.MOV R14, RZ, RZ, -R14 ;  /* 0x000000ffff0e7224 */ /* 0x002fe200078e0a0e */
[----:B------:R-:W-:Y:S01]  /*6d20*/  IADD3 R5, P0, RZ, -R11, RZ ;  /* 0x8000000bff057210 */ /* 0x000fe20007f1e0ff */
[----:B------:R-:W-:Y:S01]  /*6d30*/  ULDC UR4, c[0x0][0x154] ;  /* 0x0000550000047ab9 */ /* 0x000fe20000000800 */
[----:B------:R-:W-:Y:S01]  /*6d40*/  IMAD.MOV.U32 R7, RZ, RZ, 0x1 ;  /* 0x00000001ff077424 */ /* 0x000fe200078e00ff */
[----:B------:R-:W1:Y:S01]  /*6d50*/  LDC R4, c[0x0][0x618] ;  /* 0x00018600ff047b82 */ /* 0x000e620000000800 */
[----:B------:R-:W-:Y:S02]  /*6d60*/  IMAD R22, R15, R14, R10 ;  /* 0x0000000e0f167224 */ /* 0x000fe400078e020a */
[----:B------:R-:W-:-:S04]  /*6d70*/  IMAD.X R3, RZ, RZ, ~R0, P0 ;  /* 0x000000ffff037224 */ /* 0x000fc800000e0e00 */
[-C--:B--2---:R-:W-:Y:S01]  /*6d80*/  IMAD R0, R3, R12.reuse, RZ ;  /* 0x0000000c03007224 */ /* 0x084fe200078e02ff */
[----:B------:R-:W2:Y:S01]  /*6d90*/  LDC R6, c[0x0][0x608] ;  /* 0x00018200ff067b82 */ /* 0x000ea20000000800 */
[----:B0-----:R-:W-:-:S04]  /*6da0*/  IMAD.WIDE.U32 R2, R5, R12, R18 ;  /* 0x0000000c05027225 */ /* 0x001fc800078e0012 */
[----:B------:R-:W-:Y:S01]  /*6db0*/  IMAD R5, R5, R13, R0 ;  /* 0x0000000d05057224 */ /* 0x000fe200078e0200 */
[----:B------:R-:W-:Y:S02]  /*6dc0*/  I2FP.F32.U32 R0, R20 ;  /* 0x0000001400007245 */ /* 0x000fe40000201000 */
[----:B------:R-:W0:Y:S01]  /*6dd0*/  LDC R24, c[0x0][0x658] ;  /* 0x00019600ff187b82 */ /* 0x000e220000000800 */
[----:B------:R-:W-:Y:S01]  /*6de0*/  IMAD.IADD R3, R3, 0x1, R5 ;  /* 0x0000000103037824 */ /* 0x000fe200078e0205 */
[----:B---3--:R-:W-:Y:S01]  /*6df0*/  ISETP.NE.U32.AND P0, PT, R26, RZ, PT ;  /* 0x000000ff1a00720c */ /* 0x008fe20003f05070 */
[----:B------:R-:W-:Y:S01]  /*6e00*/  FMUL R0, R0, UR4 ;  /* 0x0000000400007c20 */ /* 0x000fe20008400000 */
[----:B------:R-:W-:Y:S02]  /*6e10*/  IMAD.MOV.U32 R5, RZ, RZ, -0x1 ;  /* 0xffffffffff057424 */ /* 0x000fe400078e00ff */
[----:B------:R-:W-:Y:S01]  /*6e20*/  ISETP.NE.AND.EX P0, PT, R27, RZ, PT, P0 ;  /* 0x000000ff1b00720c */ /* 0x000fe20003f05300 */
[----:B------:R3:W4:Y:S01]  /*6e30*/  F2I.U32.TRUNC.NTZ R12, R0 ;  /* 0x00000000000c7305 */ /* 0x000722000020f000 */
[----:B------:R-:W3:Y:S01]  /*6e40*/  LDC R15, c[0x0][0x148] ;  /* 0x00005200ff0f7b82 */ /* 0x000ee20000000800 */
[----:B-1----:R-:W-:-:S02]  /*6e50*/  SHF.R.U64 R10, R2, R4, R3 ;  /* 0x00000004020a7219 */ /* 0x002fc40000001203 */
[----:B------:R-:W-:-:S05]  /*6e60*/  SHF.R.U32.HI R3, RZ, R4, R3 ;  /* 0x00000004ff037219 */ /* 0x000fca0000011603 */
[----:B------:R-:W1:Y:S01]  /*6e70*/  LDC R14, c[0x0][0x600] ;  /* 0x00018000ff0e7b82 */ /* 0x000e620000000800 */
[-CC-:B--2---:R-:W-:Y:S02]  /*6e80*/  SHF.R.U64 R8, R10, R6.reuse, R3.reuse ;  /* 0x000000060a087219 */ /* 0x184fe40000001203 */
[----:B------:R-:W-:-:S05]  /*6e90*/  SHF.R.U32.HI R3, RZ, R6, R3 ;  /* 0x00000006ff037219 */ /* 0x000fca0000011603 */
[----:B------:R-:W2:Y:S01]  /*6ea0*/  LDC R21, c[0x0][0x648] ;  /* 0x00019200ff157b82 */ /* 0x000ea20000000800 */
[-CC-:B0-----:R-:W-:Y:S02]  /*6eb0*/  SHF.R.U64 R13, R8, R24.reuse, R3.reuse ;  /* 0x00000018080d7219 */ /* 0x181fe40000001203 */
[-C--:B------:R-:W-:Y:S02]  /*6ec0*/  SHF.L.U32 R5, R5, R24.reuse, RZ ;  /* 0x0000001805057219 */ /* 0x080fe400000006ff */
[-C--:B------:R-:W-:Y:S01]  /*6ed0*/  SHF.R.U32.HI R3, RZ, R24.reuse, R3 ;  /* 0x00000018ff037219 */ /* 0x080fe20000011603 */
[----:B------:R-:W-:Y:S01]  /*6ee0*/  IMAD.MOV.U32 R2, RZ, RZ, R13 ;  /* 0x000000ffff027224 */ /* 0x000fe200078e000d */
[----:B------:R-:W-:Y:S01]  /*6ef0*/  SHF.L.U32 R24, R7, R24, RZ ;  /* 0x0000001807187219 */ /* 0x000fe200000006ff */
[----:B------:R-:W0:Y:S01]  /*6f00*/  LDC R25, c[0x0][0x638] ;  /* 0x00018e00ff197b82 */ /* 0x000e220000000800 */
[----:B------:R-:W-:-:S07]  /*6f10*/  LOP3.LUT R19, RZ, R5, RZ, 0x33, !PT ;  /* 0x00000005ff137212 */ /* 0x000fce00078e33ff */
[----:B------:R-:W0:Y:S01]  /*6f20*/  LDC R28, c[0x0][0x610] ;  /* 0x00018400ff1c7b82 */ /* 0x000e220000000800 */
[----:B----4-:R-:W-:Y:S05]  /*6f30*/  @!P0 BRA `(.L_x_117) ;  /* 0x0000000000288947 */ /* 0x010fea0003800000 */
[----:B---3--:R-:W3:Y:S02]  /*6f40*/  LDC R0, c[0x0][0x64c] ;  /* 0x00019300ff007b82 */ /* 0x008ee40000000800 */
[----:B---3--:R-:W-:-:S05]  /*6f50*/  IADD3 R7, P0, R13, R0, RZ ;  /* 0x000000000d077210 */ /* 0x008fca0007f1e0ff */
        /* <DEDUP_REMOVED lines=8> */
.L_x_117:
[----:B------:R-:W4:Y:S01]  /*6fe0*/  LDC R4, c[0x0][0x65c] ;  /* 0x00019700ff047b82 */ /* 0x000f220000000800 */
[----:B--23--:R-:W-:Y:S01]  /*6ff0*/  SHF.R.U64 R0, R2, R21, R3 ;  /* 0x0000001502007219 */ /* 0x00cfe20000001203 */
[----:B-1----:R-:W-:Y:S01]  /*7000*/  VIADD R3, R14, 0xffffffff ;  /* 0xffffffff0e037836 */ /* 0x002fe20000000000 */
[----:B------:R-:W-:Y:S01]  /*7010*/  LOP3.LUT R19, R8, R19, RZ, 0xc0, !PT ;  /* 0x0000001308137212 */ /* 0x000fe200078ec0ff */
[----:B------:R-:W-:Y:S02]  /*7020*/  IMAD.MOV R12, RZ, RZ, -R12 ;  /* 0x000000ffff0c7224 */ /* 0x000fe400078e0a0c */
[----:B------:R-:W-:Y:S01]  /*7030*/  IMAD.MOV R2, RZ, RZ, -R0 ;  /* 0x000000ffff027224 */ /* 0x000fe200078e0a00 */
[----:B------:R-:W-:Y:S01]  /*7040*/  LOP3.LUT R3, R10, R3, RZ, 0xc0, !PT ;  /* 0x000000030a037212 */ /* 0x000fe200078ec0ff */
[----:B------:R-:W-:Y:S02]  /*7050*/  IMAD R19, R24, R0, R19 ;  /* 0x0000000018137224 */ /* 0x000fe400078e0213 */
[----:B0-----:R-:W-:-:S04]  /*7060*/  IMAD R0, R2, R25, R13 ;  /* 0x0000001902007224 */ /* 0x001fc800078e020d */
[----:B------:R-:W-:Y:S01]  /*7070*/  IMAD R2, R0, R14, R3 ;  /* 0x0000000e00027224 */ /* 0x000fe200078e0203 */
[----:B----4-:R-:W-:Y:S01]  /*7080*/  ISETP.NE.AND P0, PT, R4, 0x1, PT ;  /* 0x000000010400780c */ /* 0x010fe20003f05270 */
[----:B------:R-:W-:-:S05]  /*7090*/  IMAD.MOV.U32 R4, RZ, RZ, 0x1 ;  /* 0x00000001ff047424 */ /* 0x000fca00078e00ff */
[----:B------:R-:W-:-:S07]  /*70a0*/  PRMT R0, R4, 0x7610, R0 ;  /* 0x0000761004007816 */ /* 0x000fce0000000000 */
[----:B------:R-:W-:-:S04]  /*70b0*/  @P0 IMAD R22, R15, R12, R20 ;  /* 0x0000000c0f160224 */ /* 0x000fc800078e0214 */
[----:B------:R-:W-:-:S05]  /*70c0*/  IMAD R19, R19, R28, R22 ;  /* 0x0000001c13137224 */ /* 0x000fca00078e0216 */
[----:B------:R-:W-:Y:S02]  /*70d0*/  SEL R22, R2, R19, !P0 ;  /* 0x0000001302167207 */ /* 0x000fe40004000000 */
[----:B------:R-:W-:Y:S01]  /*70e0*/  SEL R19, R19, R2, !P0 ;  /* 0x0000000213137207 */ /* 0x000fe20004000000 */
[----:B------:R-:W-:-:S07]  /*70f0*/  IMAD.MOV.U32 R2, RZ, RZ, R11 ;  /* 0x000000ffff027224 */ /* 0x000fce00078e000b */
.L_x_115:
[----:B------:R-:W-:Y:S02]  /*7100*/  LOP3.LUT P0, RZ, R0, 0xff, RZ, 0xc0, !PT ;  /* 0x000000ff00ff7812 */ /* 0x000fe4000780c0ff */
[----:B------:R-:W-:-:S11]  /*7110*/  LOP3.LUT R83, R83, 0x1, RZ, 0x3c, !PT ;  /* 0x0000000153537812 */ /* 0x000fd600078e3cff */
[----:B------:R-:W-:Y:S05]  /*7120*/  @P0 BRA `(.L_x_118) ;  /* 0xffffffa400880947 */ /* 0x000fea000383ffff */
[----:B------:R-:W-:Y:S05]  /*7130*/  EXIT ;  /* 0x000000000000794d */ /* 0x000fea0003800000 */
.L_x_17:
[----:B------:R-:W-:-:S08]  /*7140*/  ISETP.NE.AND P0, PT, R5, RZ, PT ;  /* 0x000000ff0500720c */ /* 0x000fd00003f05270 */
[----:B0-----:R-:W0:-:S00]  /*7150*/  USETMAXREG.DEALLOC.CTAPOOL 0x28 ;  /* 0x00000028000079c8 */ /* 0x001e0000080e0500 */
[----:B------:R-:W-:Y:S05]  /*7160*/  @P0 EXIT ;  /* 0x000000000000094d */ /* 0x000fea0003800000 */
[----:B0-----:R-:W-:Y:S01]  /*7170*/  LOP3.LUT P0, RZ, R8, 0xff, RZ, 0xc0, !PT ;  /* 0x000000ff08ff7812 */ /* 0x001fe2000780c0ff */
[----:B------:R-:W-:Y:S02]  /*7180*/  IMAD.MOV.U32 R0, RZ, RZ, 0x1 ;  /* 0x00000001ff007424 */ /* 0x000fe400078e00ff */
[----:B------:R-:W-:-:S10]  /*7190*/  IMAD.MOV.U32 R7, RZ, RZ, RZ ;  /* 0x000000ffff077224 */ /* 0x000fd400078e00ff */
[----:B------:R-:W-:Y:S05]  /*71a0*/  @!P0 BRA `(.L_x_119) ;  /* 0x0000000c00648947 */ /* 0x000fea0003800000 */
[----:B------:R-:W0:Y:S01]  /*71b0*/  S2R R9, SR_CgaCtaId ;  /* 0x0000000000097919 */ /* 0x000e220000008800 */
[----:B------:R-:W-:Y:S01]  /*71c0*/  LOP3.LUT P0, RZ, R4, 0x1f, RZ, 0xc0, !PT ;  /* 0x0000001f04ff7812 */ /* 0x000fe2000780c0ff */
[----:B------:R-:W-:Y:S01]  /*71d0*/  ULDC UR5, c[0x0][0x658] ;  /* 0x0001960000057ab9 */ /* 0x000fe20000000800 */
[----:B------:R-:W-:Y:S01]  /*71e0*/  UMOV UR6, 0xffffffff ;  /* 0xffffffff00067882 */ /* 0x000fe20000000000 */
[----:B------:R-:W-:Y:S01]  /*71f0*/  BSSY B0, `(.L_x_119) ;  /* 0x00000d4000007945 */ /* 0x000fe20003800000 */
[----:B------:R-:W-:Y:S01]  /*7200*/  USHF.L.U32 UR6, UR6, UR5, URZ ;  /* 0x0000000506067299 */ /* 0x000fe2000800063f */
[C---:B------:R-:W-:Y:S01]  /*7210*/  ISETP.NE.AND P2, PT, R3.reuse, RZ, PT ;  /* 0x000000ff0300720c */ /* 0x040fe20003f45270 */
[----:B------:R-:W-:Y:S01]  /*7220*/  IMAD.MOV.U32 R8, RZ, RZ, 0x1 ;  /* 0x00000001ff087424 */ /* 0x000fe200078e00ff */
[----:B------:R-:W-:Y:S01]  /*7230*/  ISETP.NE.OR P0, PT, R3, RZ, !P0 ;  /* 0x000000ff0300720c */ /* 0x000fe20004705670 */
[----:B------:R-:W-:Y:S01]  /*7240*/  IMAD.MOV.U32 R0, RZ, RZ, 0x1 ;  /* 0x00000001ff007424 */ /* 0x000fe200078e00ff */
[----:B------:R-:W-:Y:S01]  /*7250*/  LOP3.LUT R6, R16, 0x2, RZ, 0xfc, !PT ;  /* 0x0000000210067812 */ /* 0x000fe200078efcff */
[----:B------:R-:W-:Y:S01]  /*7260*/  IMAD.MOV.U32 R7, RZ, RZ, RZ ;  /* 0x000000ffff077224 */ /* 0x000fe200078e00ff */
[----:B------:R-:W-:Y:S01]  /*7270*/  ULDC UR4, c[0x0][0x600] ;  /* 0x0001800000047ab9 */ /* 0x000fe20000000800 */
[----:B------:R-:W-:Y:S01]  /*7280*/  UMOV UR7, 0x1 ;  /* 0x0000000100077882 */ /* 0x000fe20000000000 */
[----:B------:R-:W-:-:S02]  /*7290*/  UIADD3 UR21, UR38, 0x1, URZ ;  /* 0x0000000126157890 */ /* 0x000fc4000fffe03f */
[----:B------:R-:W-:Y:S02]  /*72a0*/  UIADD3 UR4, UR4, -0x1, URZ ;  /* 0xffffffff04047890 */ /* 0x000fe4000fffe03f */
[----:B------:R-:W-:Y:S02]  /*72b0*/  USHF.L.U32 UR5, UR7, UR5, URZ ;  /* 0x0000000507057299 */ /* 0x000fe4000800063f */
[----:B------:R-:W-:Y:S01]  /*72c0*/  ULOP3.LUT UR13, URZ, UR6, URZ, 0x33, !UPT ;  /* 0x000000063f0d7292 */ /* 0x000fe2000f8e333f */
[----:B------:R-:W-:Y:S01]  /*72d0*/  ULDC.64 UR22, c[0x0][0x198] ;  /* 0x0000660000167ab9 */ /* 0x000fe20000000a00 */
[----:B0-----:R-:W-:-:S10]  /*72e0*/  LOP3.LUT R9, R9, 0x1, RZ, 0xc0, !PT ;  /* 0x0000000109097812 */ /* 0x001fd400078ec0ff */
.L_x_131:
[----:B------:R-:W-:-:S03]  /*72f0*/  UMOV UR6, 0xffffffff ;  /* 0xffffffff00067882 */ /* 0x000fc60000000000 */
[----:B------:R-:W-:Y:S05]  /*7300*/  BRA.DIV UR6, `(.L_x_120) ;  /* 0x0000001206687947 */ /* 0x000fea000b800000 */
[----:B------:R-:W-:-:S13]  /*7310*/  ELECT P6, URZ, PT ;  /* 0x00000000003f782f */ /* 0x000fda00038c0000 */
.L_x_146:
[----:B------:R-:W0:Y:S01]  /*7320*/  LDC R3, c[0x0][0x28c] ;  /* 0x0000a300ff037b82 */ /* 0x000e220000000800 */
[----:B------:R-:W-:Y:S01]  /*7330*/  BSSY B1, `(.L_x_121) ;  /* 0x0000047000017945 */ /* 0x000fe20003800000 */
[----:B0-----:R-:W-:-:S13]  /*7340*/  ISETP.LT.OR P6, PT, R3, 0x1, !P6 ;  /* 0x000000010300780c */ /* 0x001fda00077c1670 */
[----:B------:R-:W-:Y:S05]  /*7350*/  @P6 BRA `(.L_x_122) ;  /* 0x0000000400106947 */ /* 0x000fea0003800000 */
[----:B------:R-:W-:Y:S02]  /*7360*/  IMAD R22, R22, 0x2, R9 ;  /* 0x0000000216167824 */ /* 0x000fe400078e0209 */
[----:B------:R-:W-:Y:S02]  /*7370*/  IMAD.SHL.U32 R19, R19, 0x40, RZ ;  /* 0x0000004013137824 */ /* 0x000fe400078e00ff */
[----:B------:R-:W-:Y:S02]  /*7380*/  IMAD.MOV.U32 R13, RZ, RZ, RZ ;  /* 0x000000ffff0d7224 */ /* 0x000fe400078e00ff */
[----:B------:R-:W-:Y:S02]  /*7390*/  IMAD.U32 R14, RZ, RZ, UR21 ;  /* 0x00000015ff0e7e24 */ /* 0x000fe4000f8e00ff */
[----:B------:R-:W-:Y:S02]  /*73a0*/  IMAD.MOV.U32 R3, RZ, RZ, R0 ;  /* 0x000000ffff037224 */ /* 0x000fe400078e0000 */
[----:B------:R-:W-:-:S02]  /*73b0*/  IMAD.MOV.U32 R4, RZ, RZ, R7 ;  /* 0x000000ffff047224 */ /* 0x000fc400078e0007 */
[----:B------:R-:W-:-:S07]  /*73c0*/  IMAD R22, R22, 0x28, RZ ;  /* 0x0000002816167824 */ /* 0x000fce00078e02ff */
.L_x_126:
[----:B------:R-:W0:Y:S01]  /*73d0*/  S2R R10, SR_CgaCtaId ;  /* 0x00000000000a7919 */ /* 0x000e220000008800 */
[----:B------:R-:W-:-:S04]  /*73e0*/  MOV R5, 0x400 ;  /* 0x0000040000057802 */ /* 0x000fc80000000f00 */
[----:B0-----:R-:W-:Y:S02]  /*73f0*/  LEA R11, R10, R5, 0x18 ;  /* 0x000000050a0b7211 */ /* 0x001fe400078ec0ff */
[----:B------:R-:W-:Y:S01]  /*7400*/  SHF.L.U32 R5, R3, 0x1f, RZ ;  /* 0x0000001f03057819 */ /* 0x000fe200000006ff */
[----:B------:R-:W0:Y:S02]  /*7410*/  @!P2 LDC R10, c[0x0][0x500] ;  /* 0x00014000ff0aab82 */ /* 0x000e240000000800 */
[----:B------:R-:W-:-:S04]  /*7420*/  IMAD R12, R4, 0x8, R11 ;  /* 0x00000008040c7824 */ /* 0x000fc800078e020b */
[----:B------:R-:W1:Y:S02]  /*7430*/  SYNCS.PHASECHK.TRANS64.TRYWAIT P1, [R12+URZ+0x30], R5 ;  /* 0x000030050c0075a7 */ /* 0x000e64000802017f */
[----:B-1----:R-:W-:Y:S05]  /*7440*/  @!P1 BRA `(.L_x_123) ;  /* 0x0000001000389947 */ /* 0x002fea0003800000 */
.L_x_147:
[----:B-1----:R-:W-:Y:S01]  /*7450*/  PRMT R5, R6, 0x9910, RZ ;  /* 0x0000991006057816 */ /* 0x002fe200000000ff */
[----:B0-----:R0:W-:Y:S03]  /*7460*/  @!P2 SYNCS.ARRIVE.TRANS64 RZ, [R12+URZ], R10 ;  /* 0x0000000a0cffa9a7 */ /* 0x0011e6000800003f */
[----:B------:R-:W-:-:S13]  /*7470*/  ISETP.NE.AND P1, PT, R5, 0x2, PT ;  /* 0x000000020500780c */ /* 0x000fda0003f25270 */
[----:B0-----:R-:W-:Y:S05]  /*7480*/  @P1 BRA `(.L_x_124) ;  /* 0x0000000000041947 */ /* 0x001fea0003800000 */
[----:B------:R-:W-:Y:S01]  /*7490*/  BPT.TRAP 0x1 ;  /* 0x000000040000795c */ /* 0x000fe20000300000 */
.L_x_124:
[----:B------:R-:W-:Y:S05]  /*74a0*/  @P0 BRA `(.L_x_125) ;  /* 0x0000000000040947 */ /* 0x000fea0003800000 */
[----:B------:R-:W-:Y:S01]  /*74b0*/  BPT.TRAP 0x1 ;  /* 0x000000040000795c */ /* 0x000fe20000300000 */
.L_x_125:
[C---:B------:R-:W-:Y:S01]  /*74c0*/  IMAD R5, R4.reuse, 0x4, R9 ;  /* 0x0000000404057824 */ /* 0x040fe200078e0209 */
[----:B------:R-:W-:Y:S01]  /*74d0*/  R2UR UR34, R13 ;  /* 0x000000000d2272ca */ /* 0x000fe200000e0000 */
[--C-:B------:R-:W-:Y:S01]  /*74e0*/  IMAD R10, R4, 0x4000, R11.reuse ;  /* 0x00004000040a7824 */ /* 0x100fe200078e020b */
[----:B------:R-:W-:Y:S01]  /*74f0*/  R2UR UR33, R12 ;  /* 0x000000000c2172ca */ /* 0x000fe200000e0000 */
[----:B------:R-:W-:Y:S01]  /*7500*/  IMAD R5, R5, 0xa00, RZ ;  /* 0x00000a0005057824 */ /* 0x000fe200078e02ff */
[----:B------:R-:W-:Y:S01]  /*7510*/  R2UR UR36, R2 ;  /* 0x00000000022472ca */ /* 0x000fe200000e0000 */
[----:B------:R-:W-:Y:S01]  /*7520*/  VIADD R14, R14, 0xffffffff ;  /* 0xffffffff0e0e7836 */ /* 0x000fe20000000000 */
[----:B------:R-:W-:Y:S01]  /*7530*/  R2UR UR24, R10 ;  /* 0x000000000a1872ca */ /* 0x000fe200000e0000 */
[----:B------:R-:W-:Y:S01]  /*7540*/  IMAD R5, R5, 0x2, R11 ;  /* 0x0000000205057824 */ /* 0x000fe200078e020b */
[----:B------:R-:W-:Y:S01]  /*7550*/  R2UR UR35, R19 ;  /* 0x00000000132372ca */ /* 0x000fe200000e0000 */
[----:B------:R-:W-:Y:S01]  /*7560*/  UIADD3 UR6, UP0, UR22, 0xf0, URZ ;  /* 0x000000f016067890 */ /* 0x000fe2000ff1e03f */
[----:B------:R-:W-:Y:S01]  /*7570*/  R2UR UR19, R22 ;  /* 0x00000000161372ca */ /* 0x000fe200000e0000 */
[----:B------:R-:W-:Y:S01]  /*7580*/  UIADD3 UR30, UP1, UR22, 0x1f0, URZ ;  /* 0x000001f0161e7890 */ /* 0x000fe2000ff3e03f */
[----:B------:R-:W-:Y:S01]  /*7590*/  R2UR UR8, R5 ;  /* 0x00000000050872ca */ /* 0x000fe200000e0000 */
[----:B------:R-:W-:Y:S01]  /*75a0*/  UIADD3.X UR7, URZ, UR23, URZ, UP0, !UPT ;  /* 0x000000173f077290 */ /* 0x000fe200087fe43f */
[----:B------:R-:W-:Y:S01]  /*75b0*/  ISETP.GT.AND P3, PT, R14, 0x1, PT ;  /* 0x000000010e00780c */ /* 0x000fe20003f64270 */
[----:B------:R-:W-:Y:S01]  /*75c0*/  UIADD3 UR26, UR34, 0x40, URZ ;  /* 0x00000040221a7890 */ /* 0x000fe2000fffe03f */
[----:B------:R-:W-:Y:S01]  /*75d0*/  VIADD R4, R4, 0x1 ;  /* 0x0000000104047836 */ /* 0x000fe20000000000 */
[----:B------:R-:W-:Y:S01]  /*75e0*/  UIADD3.X UR31, URZ, UR23, URZ, UP1, !UPT ;  /* 0x000000173f1f7290 */ /* 0x000fe20008ffe43f */
[----:B------:R-:W-:Y:S01]  /*75f0*/  VIADD R13, R13, 0x80 ;  /* 0x000000800d0d7836 */ /* 0x000fe20000000000 */
[----:B------:R-:W-:-:S02]  /*7600*/  UIADD3 UR32, UR24, 0x180, URZ ;  /* 0x0000018018207890 */ /* 0x000fc4000fffe03f */
[----:B------:R-:W-:Y:S01]  /*7610*/  UIADD3 UR24, UR24, 0x2180, URZ ;  /* 0x0000218018187890 */ /* 0x000fe2000fffe03f */
[----:B------:R-:W-:Y:S01]  /*7620*/  ISETP.NE.AND P1, PT, R4, 0x6, PT ;  /* 0x000000060400780c */ /* 0x000fe20003f25270 */
[----:B------:R-:W-:Y:S01]  /*7630*/  UMOV UR14, 0x0 ;  /* 0x00000000000e7882 */ /* 0x000fe20000000000 */
[----:B------:R-:W-:Y:S01]  /*7640*/  UMOV UR15, 0x10000000 ;  /* 0x10000000000f7882 */ /* 0x000fe20000000000 */
[----:B------:R-:W-:Y:S01]  /*7650*/  UIADD3 UR16, UR8, 0x18180, URZ ;  /* 0x0001818008107890 */ /* 0x000fe2000fffe03f */
[----:B------:R-:W-:Y:S01]  /*7660*/  SEL R10, RZ, 0x1, P1 ;  /* 0x00000001ff0a7807 */ /* 0x000fe20000800000 */
[----:B------:R-:W-:Y:S01]  /*7670*/  UIADD3 UR8, UR8, 0x1a980, URZ ;  /* 0x0001a98008087890 */ /* 0x000fe2000fffe03f */
[----:B------:R0:W-:Y:S01]  /*7680*/  UTMALDG.3D [UR32], [UR6], desc[UR14] ;  /* 0x00000e20060075b4 */ /* 0x0001e20008011000 */
[----:B------:R-:W-:Y:S01]  /*7690*/  UMOV UR25, UR33 ;  /* 0x0000002100197c82 */ /* 0x000fe20008000000 */
[----:B------:R-:W-:Y:S01]  /*76a0*/  UMOV UR28, UR36 ;  /* 0x00000024001c7c82 */ /* 0x000fe20008000000 */
[----:B------:R-:W-:Y:S01]  /*76b0*/  UMOV UR27, UR35 ;  /* 0x00000023001b7c82 */ /* 0x000fe20008000000 */
[----:B------:R-:W-:Y:S01]  /*76c0*/  UMOV UR29, 0x30000 ;  /* 0x00030000001d7882 */ /* 0x000fe20000000000 */
[----:B------:R-:W-:Y:S01]  /*76d0*/  UMOV UR17, UR33 ;  /* 0x0000002100117c82 */ /* 0x000fe20008000000 */
[----:B------:R-:W-:Y:S01]  /*76e0*/  UMOV UR18, UR34 ;  /* 0x0000002200127c82 */ /* 0x000fe20008000000 */
[----:B------:R-:W-:Y:S01]  /*76f0*/  UMOV UR20, UR36 ;  /* 0x0000002400147c82 */ /* 0x000fe20008000000 */
[----:B------:R-:W-:Y:S01]  /*7700*/  UMOV UR9, UR33 ;  /* 0x0000002100097c82 */ /* 0x000fe20008000000 */
[----:B------:R-:W-:Y:S01]  /*7710*/  UMOV UR11, UR19 ;  /* 0x00000013000b7c82 */ /* 0x000fe20008000000 */
[----:B------:R-:W-:Y:S01]  /*7720*/  UMOV UR12, UR36 ;  /* 0x00000024000c7c82 */ /* 0x000fe20008000000 */
[----:B------:R0:W-:Y:S01]  /*7730*/  UTMALDG.3D [UR24], [UR6], desc[UR14] ;  /* 0x00000e18060075b4 */ /* 0x0001e20008011000 */
[----:B------:R-:W-:Y:S01]  /*7740*/  UMOV UR10, UR26 ;  /* 0x0000001a000a7c82 */ /* 0x000fe20008000000 */
[----:B------:R-:W-:-:S02]  /*7750*/  LOP3.LUT R3, R3, R10, RZ, 0x3c, !PT ;  /* 0x0000000a03037212 */ /* 0x000fc400078e3cff */
[----:B------:R-:W-:Y:S01]  /*7760*/  SEL R4, R4, RZ, P1 ;  /* 0x000000ff04047207 */ /* 0x000fe20000800000 */
[----:B------:R0:W-:Y:S01]  /*7770*/  UTMALDG.3D.MULTICAST [UR16], [UR30], UR29, desc[UR14] ;  /* 0x00000e101e0073b4 */ /* 0x0001e2000801181d */
[----:B------:R0:W-:Y:S02]  /*7780*/  UTMALDG.3D.MULTICAST [UR8], [UR30], UR29, desc[UR14] ;  /* 0x00000e081e0073b4 */ /* 0x0001e4000801181d */
[----:B0-----:R-:W-:Y:S05]  /*7790*/  @P3 BRA `(.L_x_126) ;  /* 0xfffffffc000c3947 */ /* 0x001fea000383ffff */
.L_x_122:
[----:B------:R-:W-:Y:S05]  /*77a0*/  BSYNC B1 ;  /* 0x0000000000017941 */ /* 0x000fea0003800000 */
.L_x_121:
[----:B------:R-:W2:Y:S01]  /*77b0*/  LDL.64 R10, [R1] ;  /* 0x00000000010a7983 */ /* 0x000ea20000100a00 */
[----:B------:R-:W-:Y:S01]  /*77c0*/  LOP3.LUT P4, RZ, R8, 0xff, RZ, 0xc0, !PT ;  /* 0x000000ff08ff7812 */ /* 0x000fe2000788c0ff */
[----:B------:R-:W-:Y:S01]  /*77d0*/  VIADD R4, R7, UR38 ;  /* 0x0000002607047c36 */ /* 0x000fe20008000000 */
[----:B------:R-:W-:Y:S01]  /*77e0*/  ULDC.64 UR6, c[0x0][0x650] ;  /* 0x0001940000067ab9 */ /* 0x000fe20000000a00 */
[----:B------:R-:W-:Y:S01]  /*77f0*/  IMAD.U32 R7, RZ, RZ, UR38 ;  /* 0x00000026ff077e24 */ /* 0x000fe2000f8e00ff */
[----:B------:R-:W-:Y:S01]  /*7800*/  UISETP.GE.U32.AND UP0, UPT, UR38, 0x6, UPT ;  /* 0x000000062600788c */ /* 0x000fe2000bf06070 */
[----:B------:R-:W-:Y:S01]  /*7810*/  BSSY B1, `(.L_x_127) ;  /* 0x000006f000017945 */ /* 0x000fe20003800000 */
[----:B------:R-:W-:Y:S01]  /*7820*/  ISETP.GT.U32.AND P1, PT, R4, 0x5, PT ;  /* 0x000000050400780c */ /* 0x000fe20003f24070 */
[----:B------:R-:W-:Y:S01]  /*7830*/  IMAD.MOV.U32 R19, RZ, RZ, -0x1 ;  /* 0xffffffffff137424 */ /* 0x000fe200078e00ff */
[----:B------:R-:W-:Y:S01]  /*7840*/  PRMT R8, RZ, 0x7610, R8 ;  /* 0x00007610ff087816 */ /* 0x000fe20000000008 */
[----:B------:R-:W-:Y:S01]  /*7850*/  IMAD.MOV.U32 R22, RZ, RZ, -0x1 ;  /* 0xffffffffff167424 */ /* 0x000fe200078e00ff */
[----:B------:R-:W-:-:S02]  /*7860*/  ISETP.LT.U32.AND P1, PT, R7, 0x6, P1 ;  /* 0x000000060700780c */ /* 0x000fc40000f21070 */
[----:B------:R-:W-:Y:S01]  /*7870*/  PLOP3.LUT P3, PT, PT, PT, UP0, 0x80, 0x0 ;  /* 0x000000000000781c */ /* 0x000fe20003f6f008 */
[----:B------:R-:W0:Y:S01]  /*7880*/  @P4 S2R R3, SR_CgaCtaId ;  /* 0x0000000000034919 */ /* 0x000e220000008800 */
[----:B------:R-:W-:-:S04]  /*7890*/  @P4 MOV R2, 0x400 ;  /* 0x0000040000024802 */ /* 0x000fc80000000f00 */
[----:B0-----:R-:W-:Y:S01]  /*78a0*/  @P4 LEA R5, R3, R2, 0x18 ;  /* 0x0000000203054211 */ /* 0x001fe200078ec0ff */
[----:B------:R-:W-:-:S03]  /*78b0*/  IMAD.WIDE.U32 R2, R4, -0x55555555, RZ ;  /* 0xaaaaaaab04027825 */ /* 0x000fc600078e00ff */
[----:B------:R0:W-:Y:S01]  /*78c0*/  @P4 SYNCS.ARRIVE.TRANS64.A1T0 RZ, [R5+URZ+0x98], RZ ;  /* 0x000098ff05ff49a7 */ /* 0x0001e2000810003f */
[----:B------:R-:W-:Y:S01]  /*78d0*/  IMAD.MOV.U32 R2, RZ, RZ, -0x1 ;  /* 0xffffffffff027424 */ /* 0x000fe200078e00ff */
[----:B0-----:R-:W-:Y:S02]  /*78e0*/  SHF.R.U32.HI R5, RZ, 0x2, R3 ;  /* 0x00000002ff057819 */ /* 0x001fe40000011603 */
[----:B------:R-:W-:-:S03]  /*78f0*/  SEL R3, RZ, 0x1, !P1 ;  /* 0x00000001ff037807 */ /* 0x000fc60004800000 */
[----:B------:R-:W-:Y:S01]  /*7900*/  IMAD R7, R5, -0x6, R4 ;  /* 0xfffffffa05077824 */ /* 0x000fe200078e0204 */
[----:B------:R-:W-:Y:S02]  /*7910*/  LOP3.LUT R0, R0, R3, RZ, 0x3c, !PT ;  /* 0x0000000300007212 */ /* 0x000fe400078e3cff */
[----:B------:R-:W-:Y:S02]  /*7920*/  PRMT R3, RZ, 0x7610, R3 ;  /* 0x00007610ff037816 */ /* 0x000fe40000000003 */
[----:B------:R-:W-:Y:S02]  /*7930*/  @P3 LOP3.LUT R0, R0, 0x1, R5, 0x78, !PT ;  /* 0x0000000100003812 */ /* 0x000fe400078e7805 */
[----:B--2---:R-:W-:-:S04]  /*7940*/  IADD3 R18, P4, R18, R10, RZ ;  /* 0x0000000a12127210 */ /* 0x004fc80007f9e0ff */
[----:B------:R-:W-:Y:S01]  /*7950*/  ISETP.GE.U32.AND P1, PT, R18, UR6, PT ;  /* 0x0000000612007c0c */ /* 0x000fe2000bf26070 */
[----:B------:R-:W-:-:S05]  /*7960*/  IMAD.X R17, R17, 0x1, R23, P4 ;  /* 0x0000000111117824 */ /* 0x000fca00020e0617 */
[----:B------:R-:W-:-:S13]  /*7970*/  ISETP.GE.U32.AND.EX P1, PT, R17, UR7, PT, P1 ;  /* 0x0000000711007c0c */ /* 0x000fda000bf26110 */
[----:B------:R-:W-:Y:S05]  /*7980*/  @P1 BRA `(.L_x_128) ;  /* 0x00000004005c1947 */ /* 0x000fea0003800000 */
[----:B------:R-:W0:Y:S01]  /*7990*/  S2R R12, SR_CTAID.X ;  /* 0x00000000000c7919 */ /* 0x000e220000002500 */
[----:B------:R-:W-:Y:S01]  /*79a0*/  ULDC.64 UR6, c[0x0][0x628] ;  /* 0x00018a0000067ab9 */ /* 0x000fe20000000a00 */
[----:B------:R-:W1:Y:S01]  /*79b0*/  LDC R13, c[0x0][0x144] ;  /* 0x00005100ff0d7b82 */ /* 0x000e620000000800 */
[----:B------:R-:W-:Y:S01]  /*79c0*/  ISETP.NE.U32.AND P1, PT, RZ, UR6, PT ;  /* 0x00000006ff007c0c */ /* 0x000fe2000bf25070 */
[----:B------:R-:W2:Y:S01]  /*79d0*/  S2R R10, SR_CTAID.Y ;  /* 0x00000000000a7919 */ /* 0x000ea20000002600 */
[----:B------:R-:W-:Y:S01]  /*79e0*/  ULDC UR9, c[0x0][0x630] ;  /* 0x00018c0000097ab9 */ /* 0x000fe20000000800 */
[----:B------:R-:W-:Y:S01]  /*79f0*/  ULDC UR10, c[0x0][0x150] ;  /* 0x00005400000a7ab9 */ /* 0x000fe20000000800 */
[----:B------:R-:W-:Y:S01]  /*7a00*/  ISETP.NE.AND.EX P1, PT, RZ, UR7, PT, P1 ;  /* 0x00000007ff007c0c */ /* 0x000fe2000bf25310 */
[----:B------:R-:W-:Y:S02]  /*7a10*/  IMAD.MOV.U32 R2, RZ, RZ, R18 ;  /* 0x000000ffff027224 */ /* 0x000fe400078e0012 */
[----:B------:R-:W-:Y:S01]  /*7a20*/  IMAD.MOV.U32 R3, RZ, RZ, R17 ;  /* 0x000000ffff037224 */ /* 0x000fe200078e0011 */
[----:B0-----:R-:W-:-:S09]  /*7a30*/  I2FP.F32.U32 R14, R12 ;  /* 0x0000000c000e7245 */ /* 0x001fd20000201000 */
[----:B------:R-:W-:Y:S05]  /*7a40*/  @!P1 BRA `(.L_x_129) ;  /* 0x0000000000289947 */ /* 0x000fea0003800000 */
[----:B------:R-:W-:Y:S02]  /*7a50*/  ULDC UR8, c[0x0][0x634] ;  /* 0x00018d0000087ab9 */ /* 0x000fe40000000800 */
[----:B------:R-:W-:-:S05]  /*7a60*/  IADD3 R3, P1, R18, UR8, RZ ;  /* 0x0000000812037c10 */ /* 0x000fca000ff3e0ff */
[----:B------:R-:W-:-:S04]  /*7a70*/  IMAD.X R11, RZ, RZ, R17, P1 ;  /* 0x000000ffff0b7224 */ /* 0x000fc800008e0611 */
[----:B------:R-:W-:-:S04]  /*7a80*/  IMAD.WIDE.U32 R4, R11, UR6, RZ ;  /* 0x000000060b047c25 */ /* 0x000fc8000f8e00ff */
[----:B------:R-:W-:-:S04]  /*7a90*/  IMAD.WIDE.U32 R4, P1, R3, UR7, R4 ;  /* 0x0000000703047c25 */ /* 0x000fc8000f820004 */
[----:B------:R-:W-:-:S04]  /*7aa0*/  IMAD.WIDE.U32 R2, R3, UR6, RZ ;  /* 0x0000000603027c25 */ /* 0x000fc8000f8e00ff */
[----:B------:R-:W-:Y:S01]  /*7ab0*/  IMAD.MOV.U32 R2, RZ, RZ, R5 ;  /* 0x000000ffff027224 */ /* 0x000fe200078e0005 */
[----:B------:R-:W-:Y:S01]  /*7ac0*/  IADD3 RZ, P3, R3, R4, RZ ;  /* 0x0000000403ff7210 */ /* 0x000fe20007f7e0ff */
[----:B------:R-:W-:-:S04]  /*7ad0*/  IMAD.X R3, RZ, RZ, RZ, P1 ;  /* 0x000000ffff037224 */ /* 0x000fc800008e06ff */
[----:B------:R-:W-:-:S08]  /*7ae0*/  IMAD.WIDE.U32.X R2, R11, UR7, R2, P3 ;  /* 0x000000070b027c25 */ /* 0x000fd000098e0402 */
.L_x_129:
[----:B------:R-:W-:Y:S01]  /*7af0*/  FMUL R14, R14, UR10 ;  /* 0x0000000a0e0e7c20 */ /* 0x000fe20008400000 */
[--C-:B------:R-:W-:Y:S01]  /*7b00*/  SHF.R.U64 R11, R2, UR9, R3.reuse ;  /* 0x00000009020b7c19 */ /* 0x100fe20008001203 */
[----:B------:R-:W-:Y:S01]  /*7b10*/  ULDC.64 UR6, c[0x0][0x620] ;  /* 0x0001880000067ab9 */ /* 0x000fe20000000a00 */
[----:B------:R-:W-:Y:S01]  /*7b20*/  SHF.R.U32.HI R2, RZ, UR9, R3 ;  /* 0x00000009ff027c19 */ /* 0x000fe20008011603 */
[----:B------:R-:W-:Y:S01]  /*7b30*/  IMAD.MOV.U32 R3, RZ, RZ, R17 ;  /* 0x000000ffff037224 */ /* 0x000fe200078e0011 */
[----:B------:R-:W-:Y:S01]  /*7b40*/  IADD3 R15, P1, RZ, -R11, RZ ;  /* 0x8000000bff0f7210 */ /* 0x000fe20007f3e0ff */
[----:B------:R-:W0:Y:S01]  /*7b50*/  F2I.U32.TRUNC.NTZ R14, R14 ;  /* 0x0000000e000e7305 */ /* 0x000e22000020f000 */
[----:B------:R-:W-:-:S03]  /*7b60*/  ULDC.64 UR8, c[0x0][0x640] ;  /* 0x0001900000087ab9 */ /* 0x000fc60000000a00 */
[----:B------:R-:W-:Y:S01]  /*7b70*/  IMAD.X R2, RZ, RZ, ~R2, P1 ;  /* 0x000000ffff027224 */ /* 0x000fe200008e0e02 */
[----:B------:R-:W-:-:S03]  /*7b80*/  ISETP.NE.U32.AND P1, PT, RZ, UR8, PT ;  /* 0x00000008ff007c0c */ /* 0x000fc6000bf25070 */
[----:B------:R-:W-:Y:S01]  /*7b90*/  IMAD R2, R2, UR6, RZ ;  /* 0x0000000602027c24 */ /* 0x000fe2000f8e02ff */
[----:B------:R-:W-:-:S03]  /*7ba0*/  ISETP.NE.AND.EX P1, PT, RZ, UR9, PT, P1 ;  /* 0x00000009ff007c0c */ /* 0x000fc6000bf25310 */
[C---:B------:R-:W-:Y:S01]  /*7bb0*/  IMAD R5, R15.reuse, UR7, R2 ;  /* 0x000000070f057c24 */ /* 0x040fe2000f8e0202 */
[----:B------:R-:W-:Y:S01]  /*7bc0*/  ULDC UR7, c[0x0][0x154] ;  /* 0x0000550000077ab9 */ /* 0x000fe20000000800 */
[----:B------:R-:W-:Y:S02]  /*7bd0*/  IMAD.MOV.U32 R2, RZ, RZ, R18 ;  /* 0x000000ffff027224 */ /* 0x000fe400078e0012 */
[----:B0-----:R-:W-:Y:S02]  /*7be0*/  IMAD.MOV R4, RZ, RZ, -R14 ;  /* 0x000000ffff047224 */ /* 0x001fe400078e0a0e */
[----:B------:R-:W-:Y:S01]  /*7bf0*/  IMAD.WIDE.U32 R2, R15, UR6, R2 ;  /* 0x000000060f027c25 */ /* 0x000fe2000f8e0002 */
[----:B------:R-:W-:-:S03]  /*7c00*/  ULDC UR6, c[0x0][0x618] ;  /* 0x0001860000067ab9 */ /* 0x000fc60000000800 */
[----:B-1----:R-:W-:Y:S01]  /*7c10*/  IMAD R12, R13, R4, R12 ;  /* 0x000000040d0c7224 */ /* 0x002fe200078e020c */
[----:B--2---:R-:W-:Y:S01]  /*7c20*/  I2FP.F32.U32 R4, R10 ;  /* 0x0000000a00047245 */ /* 0x004fe20000201000 */
[----:B------:R-:W0:Y:S01]  /*7c30*/  LDC R13, c[0x0][0x148] ;  /* 0x00005200ff0d7b82 */ /* 0x000e220000000800 */
[----:B------:R-:W-:-:S03]  /*7c40*/  IMAD.IADD R3, R3, 0x1, R5 ;  /* 0x0000000103037824 */ /* 0x000fc600078e0205 */
[----:B------:R-:W-:Y:S02]  /*7c50*/  FMUL R4, R4, UR7 ;  /* 0x0000000704047c20 */ /* 0x000fe40008400000 */
[--C-:B------:R-:W-:Y:S02]  /*7c60*/  SHF.R.U64 R14, R2, UR6, R3.reuse ;  /* 0x00000006020e7c19 */ /* 0x100fe40008001203 */
[----:B------:R-:W-:Y:S01]  /*7c70*/  SHF.R.U32.HI R3, RZ, UR6, R3 ;  /* 0x00000006ff037c19 */ /* 0x000fe20008011603 */
[----:B------:R1:W2:Y:S01]  /*7c80*/  F2I.U32.TRUNC.NTZ R20, R4 ;  /* 0x0000000400147305 */ /* 0x0002a2000020f000 */
[----:B------:R-:W-:Y:S02]  /*7c90*/  ULDC UR6, c[0x0][0x608] ;  /* 0x0001820000067ab9 */ /* 0x000fe40000000800 */
[--C-:B------:R-:W-:Y:S02]  /*7ca0*/  SHF.R.U64 R19, R14, UR6, R3.reuse ;  /* 0x000000060e137c19 */ /* 0x100fe40008001203 */
[----:B------:R-:W-:Y:S01]  /*7cb0*/  SHF.R.U32.HI R2, RZ, UR6, R3 ;  /* 0x00000006ff027c19 */ /* 0x000fe20008011603 */
[----:B------:R-:W-:-:S03]  /*7cc0*/  ULDC UR6, c[0x0][0x658] ;  /* 0x0001960000067ab9 */ /* 0x000fc60000000800 */
[--C-:B------:R-:W-:Y:S02]  /*7cd0*/  SHF.R.U64 R15, R19, UR6, R2.reuse ;  /* 0x00000006130f7c19 */ /* 0x100fe40008001202 */
[----:B------:R-:W-:-:S03]  /*7ce0*/  SHF.R.U32.HI R21, RZ, UR6, R2 ;  /* 0x00000006ff157c19 */ /* 0x000fc60008011602 */
[----:B------:R-:W-:Y:S02]  /*7cf0*/  IMAD.MOV.U32 R2, RZ, RZ, R15 ;  /* 0x000000ffff027224 */ /* 0x000fe400078e000f */
[----:B------:R-:W-:Y:S01]  /*7d00*/  IMAD.MOV.U32 R3, RZ, RZ, R21 ;  /* 0x000000ffff037224 */ /* 0x000fe200078e0015 */
[----:B-12---:R-:W-:Y:S06]  /*7d10*/  @!P1 BRA `(.L_x_130) ;  /* 0x0000000000289947 */ /* 0x006fec0003800000 */
        /* <DEDUP_REMOVED lines=10> */
.L_x_130:
[----:B------:R-:W1:Y:S01]  /*7dc0*/  LDC R4, c[0x0][0x65c] ;  /* 0x00019700ff047b82 */ /* 0x000e620000000800 */
[----:B------:R-:W-:Y:S01]  /*7dd0*/  ULDC UR6, c[0x0][0x648] ;  /* 0x0001920000067ab9 */ /* 0x000fe20000000800 */
[----:B------:R-:W-:Y:S01]  /*7de0*/  LOP3.LUT R19, R19, UR13, RZ, 0xc0, !PT ;  /* 0x0000000d13137c12 */ /* 0x000fe2000f8ec0ff */
[----:B------:R-:W-:Y:S01]  /*7df0*/  IMAD.MOV R20, RZ, RZ, -R20 ;  /* 0x000000ffff147224 */ /* 0x000fe200078e0a14 */
[----:B------:R-:W-:Y:S01]  /*7e00*/  SHF.R.U64 R2, R2, UR6, R3 ;  /* 0x0000000602027c19 */ /* 0x000fe20008001203 */
[----:B------:R-:W-:Y:S01]  /*7e10*/  ULDC UR6, c[0x0][0x638] ;  /* 0x00018e0000067ab9 */ /* 0x000fe20000000800 */
[----:B------:R-:W-:Y:S01]  /*7e20*/  LOP3.LUT R14, R14, UR4, RZ, 0xc0, !PT ;  /* 0x000000040e0e7c12 */ /* 0x000fe2000f8ec0ff */
[----:B------:R-:W-:Y:S01]  /*7e30*/  ULDC UR7, c[0x0][0x610] ;  /* 0x0001840000077ab9 */ /* 0x000fe20000000800 */
[----:B------:R-:W-:Y:S02]  /*7e40*/  IMAD.MOV.U32 R3, RZ, RZ, 0x1 ;  /* 0x00000001ff037424 */ /* 0x000fe400078e00ff */
[----:B------:R-:W-:Y:S01]  /*7e50*/  IMAD R19, R2, UR5, R19 ;  /* 0x0000000502137c24 */ /* 0x000fe2000f8e0213 */
[----:B-1----:R-:W-:Y:S01]  /*7e60*/  ISETP.NE.AND P1, PT, R4, 0x1, PT ;  /* 0x000000010400780c */ /* 0x002fe20003f25270 */
[----:B------:R-:W-:-:S02]  /*7e70*/  IMAD.MOV R4, RZ, RZ, -R2 ;  /* 0x000000ffff047224 */ /* 0x000fc400078e0a02 */
[----:B------:R-:W-:Y:S02]  /*7e80*/  IMAD.MOV.U32 R2, RZ, RZ, R11 ;  /* 0x000000ffff027224 */ /* 0x000fe400078e000b */
[----:B------:R-:W-:Y:S01]  /*7e90*/  IMAD R15, R4, UR6, R15 ;  /* 0x00000006040f7c24 */ /* 0x000fe2000f8e020f */
[----:B------:R-:W-:-:S03]  /*7ea0*/  ULDC UR6, c[0x0][0x600] ;  /* 0x0001800000067ab9 */ /* 0x000fc60000000800 */
[----:B------:R-:W-:-:S04]  /*7eb0*/  IMAD R15, R15, UR6, R14 ;  /* 0x000000060f0f7c24 */ /* 0x000fc8000f8e020e */
[----:B0-----:R-:W-:-:S04]  /*7ec0*/  @P1 IMAD R12, R13, R20, R10 ;  /* 0x000000140d0c1224 */ /* 0x001fc800078e020a */
[----:B------:R-:W-:-:S05]  /*7ed0*/  IMAD R12, R19, UR7, R12 ;  /* 0x00000007130c7c24 */ /* 0x000fca000f8e020c */
[----:B------:R-:W-:Y:S02]  /*7ee0*/  SEL R22, R15, R12, !P1 ;  /* 0x0000000c0f167207 */ /* 0x000fe40004800000 */
[----:B------:R-:W-:-:S07]  /*7ef0*/  SEL R19, R12, R15, !P1 ;  /* 0x0000000f0c137207 */ /* 0x000fce0004800000 */
.L_x_128:
[----:B------:R-:W-:Y:S05]  /*7f00*/  BSYNC B1 ;  /* 0x0000000000017941 */ /* 0x000fea0003800000 */
.L_x_127:
[----:B------:R-:W-:-:S13]  /*7f10*/  LOP3.LUT P1, RZ, R3, 0xff, RZ, 0xc0, !PT ;  /* 0x000000ff03ff7812 */ /* 0x000fda000782c0ff */
[----:B------:R-:W-:Y:S05]  /*7f20*/  @P1 BRA `(.L_x_131) ;  /* 0xfffffff000f01947 */ /* 0x000fea000383ffff */
[----:B------:R-:W-:Y:S05]  /*7f30*/  BSYNC B0 ;  /* 0x0000000000007941 */ /* 0x000fea0003800000 */
.L_x_119:
[----:B------:R-:W-:-:S03]  /*7f40*/  UMOV UR6, 0xffffffff ;  /* 0xffffffff00067882 */ /* 0x000fc60000000000 */
[----:B------:R-:W-:Y:S05]  /*7f50*/  BRA.DIV UR6, `(.L_x_132) ;  /* 0x0000000606887947 */ /* 0x000fea000b800000 */
[----:B------:R-:W-:-:S13]  /*7f60*/  ELECT P6, URZ, PT ;  /* 0x00000000003f782f */ /* 0x000fda00038c0000 */
.L_x_150:
[----:B------:R-:W-:Y:S04]  /*7f70*/  BSSY B0, `(.L_x_133) ;  /* 0x000003d000007945 */ /* 0x000fe80003800000 */
[----:B------:R-:W-:Y:S05]  /*7f80*/  @!P6 BRA `(.L_x_134) ;  /* 0x0000000000ece947 */ /* 0x000fea0003800000 */
[----:B------:R-:W-:-:S04]  /*7f90*/  LOP3.LUT R16, R16, 0x2, RZ, 0xfc, !PT ;  /* 0x0000000210107812 */ /* 0x000fc800078efcff */
[----:B------:R-:W-:-:S13]  /*7fa0*/  ISETP.NE.AND P0, PT, R16, 0x3, PT ;  /* 0x000000031000780c */ /* 0x000fda0003f05270 */
[----:B------:R-:W-:Y:S05]  /*7fb0*/  @!P0 BRA `(.L_x_135) ;  /* 0x0000000000048947 */ /* 0x000fea0003800000 */
[----:B------:R-:W-:Y:S01]  /*7fc0*/  BPT.TRAP 0x1 ;  /* 0x000000040000795c */ /* 0x000fe20000300000 */
.L_x_135:
[----:B------:R-:W0:Y:S01]  /*7fd0*/  S2R R3, SR_CgaCtaId ;  /* 0x0000000000037919 */ /* 0x000e220000008800 */
[----:B------:R-:W-:Y:S02]  /*7fe0*/  MOV R2, 0x400 ;  /* 0x0000040000027802 */ /* 0x000fe40000000f00 */
[----:B------:R-:W-:Y:S02]  /*7ff0*/  SHF.L.U32 R4, R0, 0x1f, RZ ;  /* 0x0000001f00047819 */ /* 0x000fe400000006ff */
[----:B0-----:R-:W-:-:S05]  /*8000*/  LEA R2, R3, R2, 0x18 ;  /* 0x0000000203027211 */ /* 0x001fca00078ec0ff */
[----:B------:R-:W-:-:S04]  /*8010*/  VIADD R2, R2, 0x30 ;  /* 0x0000003002027836 */ /* 0x000fc80000000000 */
[C---:B------:R-:W-:Y:S02]  /*8020*/  IMAD R9, R7.reuse, 0x8, R2 ;  /* 0x0000000807097824 */ /* 0x040fe400078e0202 */
[----:B------:R-:W-:Y:S02]  /*8030*/  VIADD R7, R7, 0x1 ;  /* 0x0000000107077836 */ /* 0x000fe40000000000 */
[----:B------:R-:W0:Y:S03]  /*8040*/  SYNCS.PHASECHK.TRANS64.TRYWAIT P0, [R9+URZ], R4 ;  /* 0x00000004090075a7 */ /* 0x000e26000800017f */
[----:B------:R-:W-:-:S04]  /*8050*/  ISETP.NE.AND P1, PT, R7, 0x6, PT ;  /* 0x000000060700780c */ /* 0x000fc80003f25270 */
[----:B------:R-:W-:Y:S02]  /*8060*/  SEL R3, RZ, 0x1, P1 ;  /* 0x00000001ff037807 */ /* 0x000fe40000800000 */
[----:B------:R-:W-:Y:S02]  /*8070*/  SEL R7, R7, RZ, P1 ;  /* 0x000000ff07077207 */ /* 0x000fe40000800000 */
[----:B------:R-:W-:-:S03]  /*8080*/  LOP3.LUT R6, R0, R3, RZ, 0x3c, !PT ;  /* 0x0000000300067212 */ /* 0x000fc600078e3cff */
[----:B------:R-:W-:Y:S01]  /*8090*/  IMAD R8, R7, 0x8, R2 ;  /* 0x0000000807087824 */ /* 0x000fe200078e0202 */
[----:B------:R-:W-:Y:S01]  /*80a0*/  SHF.L.U32 R5, R6, 0x1f, RZ ;  /* 0x0000001f06057819 */ /* 0x000fe200000006ff */
[----:B0-----:R-:W-:Y:S06]  /*80b0*/  @!P0 BRA `(.L_x_136) ;  /* 0x0000000400508947 */ /* 0x001fec0003800000 */
.L_x_151:
[----:B------:R-:W1:Y:S01]  /*80c0*/  SYNCS.PHASECHK.TRANS64.TRYWAIT P0, [R8+URZ], R5 ;  /* 0x00000005080075a7 */ /* 0x000e62000800017f */
[----:B------:R-:W-:-:S05]  /*80d0*/  VIADD R0, R7, 0x1 ;  /* 0x0000000107007836 */ /* 0x000fca0000000000 */
[----:B------:R-:W-:-:S04]  /*80e0*/  ISETP.NE.AND P1, PT, R0, 0x6, PT ;  /* 0x000000060000780c */ /* 0x000fc80003f25270 */
[----:B------:R-:W-:Y:S02]  /*80f0*/  SEL R3, RZ, 0x1, P1 ;  /* 0x00000001ff037807 */ /* 0x000fe40000800000 */
[----:B------:R-:W-:Y:S02]  /*8100*/  SEL R7, R0, RZ, P1 ;  /* 0x000000ff00077207 */ /* 0x000fe40000800000 */
[----:B------:R-:W-:-:S03]  /*8110*/  LOP3.LUT R6, R6, R3, RZ, 0x3c, !PT ;  /* 0x0000000306067212 */ /* 0x000fc600078e3cff */
[----:B0-----:R-:W-:Y:S01]  /*8120*/  IMAD R9, R7, 0x8, R2 ;  /* 0x0000000807097824 */ /* 0x001fe200078e0202 */
[----:B------:R-:W-:Y:S01]  /*8130*/  SHF.L.U32 R4, R6, 0x1f, RZ ;  /* 0x0000001f06047819 */ /* 0x000fe200000006ff */
[----:B-1----:R-:W-:Y:S06]  /*8140*/  @!P0 BRA `(.L_x_137) ;  /* 0x0000000400408947 */ /* 0x002fec0003800000 */
.L_x_152:
        /* <DEDUP_REMOVED lines=9> */
.L_x_153:
[----:B------:R-:W1:Y:S01]  /*81e0*/  SYNCS.PHASECHK.TRANS64.TRYWAIT P0, [R8+URZ], R5 ;  /* 0x00000005080075a7 */ /* 0x000e62000800017f */
[----:B------:R-:W-:-:S05]  /*81f0*/  VIADD R0, R7, 0x1 ;  /* 0x0000000107007836 */ /* 0x000fca0000000000 */
[----:B------:R-:W-:-:S04]  /*8200*/  ISETP.NE.AND P1, PT, R0, 0x6, PT ;  /* 0x000000060000780c */ /* 0x000fc80003f25270 */
[----:B------:R-:W-:Y:S02]  /*8210*/  SEL R3, RZ, 0x1, P1 ;  /* 0x00000001ff037807 */ /* 0x000fe40000800000 */
[----:B------:R-:W-:Y:S02]  /*8220*/  SEL R7, R0, RZ, P1 ;  /* 0x000000ff00077207 */ /* 0x000fe40000800000 */
[----:B0-----:R-:W-:-:S03]  /*8230*/  LOP3.LUT R9, R6, R3, RZ, 0x3c, !PT ;  /* 0x0000000306097212 */ /* 0x001fc600078e3cff */
[----:B------:R-:W-:Y:S01]  /*8240*/  IMAD R11, R7, 0x8, R2 ;  /* 0x00000008070b7824 */ /* 0x000fe200078e0202 */
[----:B------:R-:W-:Y:S01]  /*8250*/  SHF.L.U32 R6, R9, 0x1f, RZ ;  /* 0x0000001f09067819 */ /* 0x000fe200000006ff */
[----:B-1----:R-:W-:Y:S06]  /*8260*/  @!P0 BRA `(.L_x_139) ;  /* 0x0000000400208947 */ /* 0x002fec0003800000 */
.L_x_154:
[----:B------:R-:W1:Y:S01]  /*8270*/  SYNCS.PHASECHK.TRANS64.TRYWAIT P0, [R11+URZ], R6 ;  /* 0x000000060b0075a7 */ /* 0x000e62000800017f */
[----:B------:R-:W-:-:S05]  /*8280*/  VIADD R0, R7, 0x1 ;  /* 0x0000000107007836 */ /* 0x000fca0000000000 */
[----:B------:R-:W-:-:S04]  /*8290*/  ISETP.NE.AND P1, PT, R0, 0x6, PT ;  /* 0x000000060000780c */ /* 0x000fc80003f25270 */
[----:B------:R-:W-:Y:S02]  /*82a0*/  SEL R4, RZ, 0x1, P1 ;  /* 0x00000001ff047807 */ /* 0x000fe40000800000 */
[----:B------:R-:W-:Y:S02]  /*82b0*/  SEL R3, R0, RZ, P1 ;  /* 0x000000ff00037207 */ /* 0x000fe40000800000 */
[----:B------:R-:W-:Y:S01]  /*82c0*/  LOP3.LUT R0, R9, R4, RZ, 0x3c, !PT ;  /* 0x0000000409007212 */ /* 0x000fe200078e3cff */
[----:B-1----:R-:W-:Y:S06]  /*82d0*/  @!P0 BRA `(.L_x_140) ;  /* 0x0000000400188947 */ /* 0x002fec0003800000 */
.L_x_155:
[----:B------:R-:W-:Y:S01]  /*82e0*/  IMAD R3, R3, 0x8, R2 ;  /* 0x0000000803037824 */ /* 0x000fe200078e0202 */
[----:B------:R-:W-:-:S07]  /*82f0*/  SHF.L.U32 R0, R0, 0x1f, RZ ;  /* 0x0000001f00007819 */ /* 0x000fce00000006ff */
.L_x_141:
[----:B--2---:R2:W3:Y:S02]  /*8300*/  SYNCS.PHASECHK.TRANS64.TRYWAIT P0, [R3+URZ], R0 ;  /* 0x00000000030075a7 */ /* 0x0044e4000800017f */
[----:B---3--:R-:W-:Y:S05]  /*8310*/  @!P0 NANOSLEEP.SYNCS 0x989680 ;  /* 0x009896800000895d */ /* 0x008fea0003900000 */
[----:B------:R-:W3:Y:S02]  /*8320*/  @!P0 SYNCS.PHASECHK.TRANS64 P0, [R3+URZ], R0 ;  /* 0x00000000030085a7 */ /* 0x000ee4000800007f */
[----:B---3--:R-:W-:Y:S05]  /*8330*/  @!P0 BRA `(.L_x_141) ;  /* 0xfffffffc00f08947 */ /* 0x008fea000383ffff */
.L_x_134:
[----:B------:R-:W-:Y:S05]  /*8340*/  BSYNC B0 ;  /* 0x0000000000007941 */ /* 0x000fea0003800000 */
.L_x_133:
[----:B------:R-:W-:Y:S05]  /*8350*/  EXIT ;  /* 0x000000000000794d */ /* 0x000fea0003800000 */
.L_x_19:
[----:B-1----:R1:W2:Y:S02]  /*8360*/  SYNCS.PHASECHK.TRANS64.TRYWAIT P0, [R73+URZ], R0 ;  /* 0x00000000490075a7 */ /* 0x0022a4000800017f */
[----:B--2---:R-:W-:Y:S05]  /*8370*/  @!P0 NANOSLEEP.SYNCS 0x989680 ;  /* 0x009896800000895d */ /* 0x004fea0003900000 */
[----:B------:R-:W2:Y:S02]  /*8380*/  @!P0 SYNCS.PHASECHK.TRANS64 P0, [R73+URZ], R0 ;  /* 0x00000000490085a7 */ /* 0x000ea4000800007f */
[----:B--2---:R-:W-:Y:S05]  /*8390*/  @!P0 BRA `(.L_x_19) ;  /* 0xfffffffc00f08947 */ /* 0x004fea000383ffff */
[----:B------:R-:W-:Y:S05]  /*83a0*/  BRA `(.L_x_142) ;  /* 0xffffff9000fc7947 */ /* 0x000fea000383ffff */
.L_x_24:
[----:B--2---:R2:W3:Y:S02]  /*83b0*/  SYNCS.PHASECHK.TRANS64.TRYWAIT P1, [R3+URZ], R0 ;  /* 0x00000000030075a7 */ /* 0x0044e4000802017f */
[----:B---3--:R-:W-:Y:S05]  /*83c0*/  @!P1 NANOSLEEP.SYNCS 0x989680 ;  /* 0x009896800000995d */ /* 0x008fea0003900000 */
[----:B------:R-:W3:Y:S02]  /*83d0*/  @!P1 SYNCS.PHASECHK.TRANS64 P1, [R3+URZ], R0 ;  /* 0x00000000030095a7 */ /* 0x000ee4000802007f */
[----:B---3--:R-:W-:Y:S05]  /*83e0*/  @!P1 BRA `(.L_x_24) ;  /* 0xfffffffc00f09947 */ /* 0x008fea000383ffff */
[----:B------:R-:W-:Y:S05]  /*83f0*/  BRA `(.L_x_23) ;  /* 0xffffff9400607947 */ /* 0x000fea000383ffff */
.L_x_29:
[----:B--2---:R-:W-:-:S04]  /*8400*/  IMAD.U32 R5, RZ, RZ, UR4 ;  /* 0x00000004ff057e24 */ /* 0x004fc8000f8e00ff */
[----:B------:R2:W3:Y:S03]  /*8410*/  SYNCS.PHASECHK.TRANS64.TRYWAIT P1, [R5+URZ], R4 ;  /* 0x00000004050075a7 */ /* 0x0004e6000802017f */
[----:B---3--:R-:W-:Y:S05]  /*8420*/  @!P1 NANOSLEEP.SYNCS 0x989680 ;  /* 0x009896800000995d */ /* 0x008fea0003900000 */
[----:B------:R-:W3:Y:S02]  /*8430*/  @!P1 SYNCS.PHASECHK.TRANS64 P1, [R5+URZ], R4 ;  /* 0x00000004050095a7 */ /* 0x000ee4000802007f */
[----:B---3--:R-:W-:Y:S05]  /*8440*/  @!P1 BRA `(.L_x_29) ;  /* 0xfffffffc00ec9947 */ /* 0x008fea000383ffff */
[----:B------:R-:W-:Y:S05]  /*8450*/  BRA `(.L_x_28) ;  /* 0xffffffa400887947 */ /* 0x000fea000383ffff */
.L_x_35:
[----:B-1----:R1:W2:Y:S02]  /*8460*/  SYNCS.PHASECHK.TRANS64.TRYWAIT P0, [R73+URZ+0x10], R0 ;  /* 0x00001000490075a7 */ /* 0x0022a4000800017f */
[----:B--2---:R-:W-:Y:S05]  /*8470*/  @!P0 NANOSLEEP.SYNCS 0x989680 ;  /* 0x009896800000895d */ /* 0x004fea0003900000 */
[----:B------:R-:W2:Y:S02]  /*8480*/  @!P0 SYNCS.PHASECHK.TRANS64 P0, [R73+URZ+0x10], R0 ;  /* 0x00001000490085a7 */ /* 0x000ea4000800007f */
[----:B--2---:R-:W-:Y:S05]  /*8490*/  @!P0 BRA `(.L_x_35) ;  /* 0xfffffffc00f08947 */ /* 0x004fea000383ffff */
[----:B------:R-:W-:Y:S05]  /*84a0*/  BRA `(.L_x_143) ;  /* 0xffffffb800447947 */ /* 0x000fea000383ffff */
.L_x_120:
[----:B------:R-:W-:Y:S01]  /*84b0*/  BSSY B1, `(.L_x_144) ;  /* 0x0000006000017945 */ /* 0x000fe20003800000 */
[----:B------:R-:W-:-:S07]  /*84c0*/  IMAD.MOV.U32 R15, RZ, RZ, -0x1 ;  /* 0xffffffffff0f7424 */ /* 0x000fce00078e00ff */
[----:B-----5:R-:W-:Y:S05]  /*84d0*/  WARPSYNC.COLLECTIVE R15, `(.L_x_145) ;  /* 0x000000000f0c7348 */ /* 0x020fea0003c00000 */
[----:B------:R-:W-:Y:S02]  /*84e0*/  ELECT P6, UR62, PT ;  /* 0x00000000003e782f */ /* 0x000fe400038c0000 */
[----:B------:R-:W-:Y:S01]  /*84f0*/  MOV R14, UR62 ;  /* 0x0000003e000e7c02 */ /* 0x000fe20008000f00 */
[----:B-----5:R-:W-:Y:S10]  /*8500*/  ENDCOLLECTIVE ;  /* 0x000000000000791b */ /* 0x020ff40003800000 */
.L_x_145:
[----:B------:R-:W-:Y:S05]  /*8510*/  BSYNC B1 ;  /* 0x0000000000017941 */ /* 0x000fea0003800000 */
.L_x_144:
[----:B------:R-:W-:Y:S05]  /*8520*/  BRA `(.L_x_146) ;  /* 0xffffffec007c7947 */ /* 0x000fea000383ffff */
.L_x_123:
[----:B-1----:R1:W2:Y:S02]  /*8530*/  SYNCS.PHASECHK.TRANS64.TRYWAIT P1, [R12+URZ+0x30], R5 ;  /* 0x000030050c0075a7 */ /* 0x0022a4000802017f */
[----:B--2---:R-:W-:Y:S05]  /*8540*/  @!P1 NANOSLEEP.SYNCS 0x989680 ;  /* 0x009896800000995d */ /* 0x004fea0003900000 */
[----:B------:R-:W2:Y:S02]  /*8550*/  @!P1 SYNCS.PHASECHK.TRANS64 P1, [R12+URZ+0x30], R5 ;  /* 0x000030050c0095a7 */ /* 0x000ea4000802007f */
[----:B--2---:R-:W-:Y:S05]  /*8560*/  @!P1 BRA `(.L_x_123) ;  /* 0xfffffffc00f09947 */ /* 0x004fea000383ffff */
[----:B------:R-:W-:Y:S05]  /*8570*/  BRA `(.L_x_147) ;  /* 0xffffffec00b47947 */ /* 0x000fea000383ffff */
.L_x_132:
[----:B------:R-:W-:Y:S01]  /*8580*/  BSSY B0, `(.L_x_148) ;  /* 0x0000006000007945 */ /* 0x000fe20003800000 */
[----:B------:R-:W-:-:S07]  /*8590*/  IMAD.MOV.U32 R15, RZ, RZ, -0x1 ;  /* 0xffffffffff0f7424 */ /* 0x000fce00078e00ff */
[----:B-----5:R-:W-:Y:S05]  /*85a0*/  WARPSYNC.COLLECTIVE R15, `(.L_x_149) ;  /* 0x000000000f0c7348 */ /* 0x020fea0003c00000 */
[----:B------:R-:W-:Y:S02]  /*85b0*/  ELECT P6, UR62, PT ;  /* 0x00000000003e782f */ /* 0x000fe400038c0000 */
[----:B------:R-:W-:Y:S01]  /*85c0*/  MOV R14, UR62 ;  /* 0x0000003e000e7c02 */ /* 0x000fe20008000f00 */
[----:B-----5:R-:W-:Y:S10]  /*85d0*/  ENDCOLLECTIVE ;  /* 0x000000000000791b */ /* 0x020ff40003800000 */
.L_x_149:
[----:B------:R-:W-:Y:S05]  /*85e0*/  BSYNC B0 ;  /* 0x0000000000007941 */ /* 0x000fea0003800000 */
.L_x_148:
[----:B------:R-:W-:Y:S05]  /*85f0*/  BRA `(.L_x_150) ;  /* 0xfffffff8005c7947 */ /* 0x000fea000383ffff */
.L_x_136:
[----:B0-----:R0:W1:Y:S02]  /*8600*/  SYNCS.PHASECHK.TRANS64.TRYWAIT P0, [R9+URZ], R4 ;  /* 0x00000004090075a7 */ /* 0x001064000800017f */
[----:B-1----:R-:W-:Y:S05]  /*8610*/  @!P0 NANOSLEEP.SYNCS 0x989680 ;  /* 0x009896800000895d */ /* 0x002fea0003900000 */
[----:B------:R-:W1:Y:S02]  /*8620*/  @!P0 SYNCS.PHASECHK.TRANS64 P0, [R9+URZ], R4 ;  /* 0x00000004090085a7 */ /* 0x000e64000800007f */
[----:B-1----:R-:W-:Y:S05]  /*8630*/  @!P0 BRA `(.L_x_136) ;  /* 0xfffffffc00f08947 */ /* 0x002fea000383ffff */
[----:B------:R-:W-:Y:S05]  /*8640*/  BRA `(.L_x_151) ;  /* 0xfffffff8009c7947 */ /* 0x000fea000383ffff */
.L_x_137:
[----:B0-----:R0:W1:Y:S02]  /*8650*/  SYNCS.PHASECHK.TRANS64.TRYWAIT P0, [R8+URZ], R5 ;  /* 0x00000005080075a7 */ /* 0x001064000800017f */
[----:B-1----:R-:W-:Y:S05]  /*8660*/  @!P0 NANOSLEEP.SYNCS 0x989680 ;  /* 0x009896800000895d */ /* 0x002fea0003900000 */
[----:B------:R-:W1:Y:S02]  /*8670*/  @!P0 SYNCS.PHASECHK.TRANS64 P0, [R8+URZ], R5 ;  /* 0x00000005080085a7 */ /* 0x000e64000800007f */
[----:B-1----:R-:W-:Y:S05]  /*8680*/  @!P0 BRA `(.L_x_137) ;  /* 0xfffffffc00f08947 */ /* 0x002fea000383ffff */
[----:B------:R-:W-:Y:S05]  /*8690*/  BRA `(.L_x_152) ;  /* 0xfffffff800ac7947 */ /* 0x000fea000383ffff */
.L_x_138:
[----:B0-----:R0:W1:Y:S02]  /*86a0*/  SYNCS.PHASECHK.TRANS64.TRYWAIT P0, [R9+URZ], R4 ;  /* 0x00000004090075a7 */ /* 0x001064000800017f */
[----:B-1----:R-:W-:Y:S05]  /*86b0*/  @!P0 NANOSLEEP.SYNCS 0x989680 ;  /* 0x009896800000895d */ /* 0x002fea0003900000 */
[----:B------:R-:W1:Y:S02]  /*86c0*/  @!P0 SYNCS.PHASECHK.TRANS64 P0, [R9+URZ], R4 ;  /* 0x00000004090085a7 */ /* 0x000e64000800007f */
[----:B-1----:R-:W-:Y:S05]  /*86d0*/  @!P0 BRA `(.L_x_138) ;  /* 0xfffffffc00f08947 */ /* 0x002fea000383ffff */
[----:B------:R-:W-:Y:S05]  /*86e0*/  BRA `(.L_x_153) ;  /* 0xfffffff800bc7947 */ /* 0x000fea000383ffff */
.L_x_139:
[----:B0-----:R0:W1:Y:S02]  /*86f0*/  SYNCS.PHASECHK.TRANS64.TRYWAIT P0, [R8+URZ], R5 ;  /* 0x00000005080075a7 */ /* 0x001064000800017f */
[----:B-1----:R-:W-:Y:S05]  /*8700*/  @!P0 NANOSLEEP.SYNCS 0x989680 ;  /* 0x009896800000895d */ /* 0x002fea0003900000 */
[----:B------:R-:W1:Y:S02]  /*8710*/  @!P0 SYNCS.PHASECHK.TRANS64 P0, [R8+URZ], R5 ;  /* 0x00000005080085a7 */ /* 0x000e64000800007f */
[----:B-1----:R-:W-:Y:S05]  /*8720*/  @!P0 BRA `(.L_x_139) ;  /* 0xfffffffc00f08947 */ /* 0x002fea000383ffff */
[----:B------:R-:W-:Y:S05]  /*8730*/  BRA `(.L_x_154) ;  /* 0xfffffff800cc7947 */ /* 0x000fea000383ffff */
.L_x_140:
[----:B-1----:R1:W2:Y:S02]  /*8740*/  SYNCS.PHASECHK.TRANS64.TRYWAIT P0, [R11+URZ], R6 ;  /* 0x000000060b0075a7 */ /* 0x0022a4000800017f */
[----:B--2---:R-:W-:Y:S05]  /*8750*/  @!P0 NANOSLEEP.SYNCS 0x989680 ;  /* 0x009896800000895d */ /* 0x004fea0003900000 */
[----:B------:R-:W2:Y:S02]  /*8760*/  @!P0 SYNCS.PHASECHK.TRANS64 P0, [R11+URZ], R6 ;  /* 0x000000060b0085a7 */ /* 0x000ea4000800007f */
[----:B--2---:R-:W-:Y:S05]  /*8770*/  @!P0 BRA `(.L_x_140) ;  /* 0xfffffffc00f08947 */ /* 0x004fea000383ffff */
[----:B------:R-:W-:Y:S05]  /*8780*/  BRA `(.L_x_155) ;  /* 0xfffffff800d47947 */ /* 0x000fea000383ffff */
.L_x_156:
[----:B------:R-:W-:-:S00]  /*8790*/  BRA `(.L_x_156) ;  /* 0xfffffffc00fc7947 */ /* 0x000fc0000383ffff */
[----:B------:R-:W-:-:S00]  /*87a0*/  NOP ;  /* 0x0000000000007918 */ /* 0x000fc00000000000 */
        /* <DEDUP_REMOVED lines=13> */
.L_x_157:


//--------------------- .nv.global.init           --------------------------
	.section	.nv.global.init,"aw",@progbits
.nv.global.init:
	.type		$str$22,@object
	.size		$str$22,($str$23 - $str$22)
$str$22:
        /*0000*/ 	.byte	0x6b, 0x5f, 0x74, 0x69, 0x6c, 0x65, 0x5f, 0x63, 0x6f, 0x75, 0x6e, 0x74, 0x20, 0x3e, 0x3d, 0x20
        /*0010*/ 	.byte	0x31, 0x00
	.type		$str$23,@object
	.size		$str$23,(__unnamed_1 - $str$23)
$str$23:
        /*0012*/ 	.byte	0x2f, 0x74, 0x6d, 0x70, 0x2f, 0x63, 0x75, 0x74, 0x6c, 0x61, 0x73, 0x73, 0x5f, 0x73, 0x77, 0x65
        /*0022*/ 	.byte	0x65, 0x70, 0x5f, 0x73, 0x72, 0x63, 0x2f, 0x69, 0x6e, 0x63, 0x6c, 0x75, 0x64, 0x65, 0x2f, 0x63
        /*0032*/ 	.byte	0x75, 0x74, 0x6c, 0x61, 0x73, 0x73, 0x2f, 0x67, 0x65, 0x6d, 0x6d, 0x2f, 0x63, 0x6f, 0x6c, 0x6c
        /*0042*/ 	.byte	0x65, 0x63, 0x74, 0x69, 0x76, 0x65, 0x2f, 0x73, 0x6d, 0x39, 0x30, 0x5f, 0x6d, 0x6d, 0x61, 0x5f
        /*0052*/ 	.byte	0x74, 0x6d, 0x61, 0x5f, 0x67, 0x6d, 0x6d, 0x61, 0x5f, 0x73, 0x73, 0x5f, 0x77, 0x61, 0x72, 0x70
        /*0062*/ 	.byte	0x73, 0x70, 0x65, 0x63, 0x69, 0x61, 0x6c, 0x69, 0x7a, 0x65, 0x64, 0x2e, 0x68, 0x70, 0x70, 0x00
	.type		__unnamed_1,@object
	.size		__unnamed_1,(.L_0 - __unnamed_1)
__unnamed_1:
        /*0072*/ 	.byte	0x76, 0x6f, 0x69, 0x64, 0x20, 0x63, 0x75, 0x74, 0x6c, 0x61, 0x73, 0x73, 0x3a, 0x3a, 0x67, 0x65
        /* <DEDUP_REMOVED lines=179> */
        /*0bb2*/ 	.byte	0x75, 0x74, 0x65, 0x3a, 0x3a, 0x69, 0x64, 0x65, 0x6e, 0x74, 0x69, 0x74, 0x79, 0x5d, 0x00
.L_0:


//--------------------- .nv.shared._ZN7cutlass13device_kernelINS_4gemm6kernel13GemmUniversalIN4cute5tupleIJiiiiEEENS1_10collective13CollectiveMmaINS1_34MainloopSm90TmaGmmaWarpSpecializedILi6ENS5_IJNS4_1CILi2EEENSA_ILi1EEESC_EEENS1_32KernelTmaWarpSpecializedPingpongEEENS5_IJNSA_ILi64EEENSA_ILi80EEENSA_ILi128EEEEEENS_6half_tENS5_IJlSC_lEEESK_SL_NS4_8TiledMMAINS4_8MMA_AtomIJNS4_4SM904GMMA25MMA_64x16x16_F32F16F16_SSILNSP_5MajorE0ELSR_0ELNSP_7ScaleInE1ELSS_1EEEEEENS4_6LayoutINS5_IJSC_SC_SC_EEENS5_IJNSA_ILi0EEESX_SX_EEEEENS5_IJNS4_10UnderscoreES10_S10_EEEEENS4_13SM90_TMA_LOADENS4_14ComposedLayoutINS4_7SwizzleILi3ELi4ELi3EEENS4_18smem_ptr_flag_bitsILi16EEENSV_INS5_IJNSA_ILi8EEESG_EEENS5_IJSG_SC_EEEEEEEvNS4_8identityENS4_23SM90_TMA_LOAD_MULTICASTES1D_vS1E_EENS_8epilogue10collective6detail29Sm90TmaWarpSpecializedAdapterINS1I_15DefaultEpilogueISK_SL_SL_NS1H_6thread17LinearCombinationISK_Li1EffLNS1M_9ScaleType4KindE0ELNS_15FloatRoundStyleE2ESK_EENS1_15EpilogueDefaultEEEEEvvEEEEvNT_6ParamsE --------------------------
	.section	.nv.shared._ZN7cutlass13device_kernelINS_4gemm6kernel13GemmUniversalIN4cute5tupleIJiiiiEEENS1_10collective13CollectiveMmaINS1_34MainloopSm90TmaGmmaWarpSpecializedILi6ENS5_IJNS4_1CILi2EEENSA_ILi1EEESC_EEENS1_32KernelTmaWarpSpecializedPingpongEEENS5_IJNSA_ILi64EEENSA_ILi80EEENSA_ILi128EEEEEENS_6half_tENS5_IJlSC_lEEESK_SL_NS4_8TiledMMAINS4_8MMA_AtomIJNS4_4SM904GMMA25MMA_64x16x16_F32F16F16_SSILNSP_5MajorE0ELSR_0ELNSP_7ScaleInE1ELSS_1EEEEEENS4_6LayoutINS5_IJSC_SC_SC_EEENS5_IJNSA_ILi0EEESX_SX_EEEEENS5_IJNS4_10UnderscoreES10_S10_EEEEENS4_13SM90_TMA_LOADENS4_14ComposedLayoutINS4_7SwizzleILi3ELi4ELi3EEENS4_18smem_ptr_flag_bitsILi16EEENSV_INS5_IJNSA_ILi8EEESG_EEENS5_IJSG_SC_EEEEEEEvNS4_8identityENS4_23SM90_TMA_LOAD_MULTICASTES1D_vS1E_EENS_8epilogue10collective6detail29Sm90TmaWarpSpecializedAdapterINS1I_15DefaultEpilogueISK_SL_SL_NS1H_6thread17LinearCombinationISK_Li1EffLNS1M_9ScaleType4KindE0ELNS_15FloatRoundStyleE2ESK_EENS1_15EpilogueDefaultEEEEEvvEEEEvNT_6ParamsE,"aw",@nobits
	.sectionflags	@""
	.align	16
	.zero		1024


//--------------------- .nv.shared.reserved.0     --------------------------
	.section	.nv.shared.reserved.0,"aw",@nobits
	.weak		__nv_reservedSMEM_offset_0_alias
	.size		__nv_reservedSMEM_offset_0_alias, 0, 0
	.other		__nv_reservedSMEM_offset_0_alias,@"STO_CUDA_RESERVED_SHARED STV_DEFAULT"
__nv_reservedSMEM_offset_0_alias:
	.zero		0


//--------------------- .nv.global                --------------------------
	.section	.nv.global,"aw",@nobits
.nv.global:
	.type		_ZN40_INTERNAL_1c310aed_4_k_cu_8d101ce9_126704cute1_E,@object
	.size		_ZN40_INTERNAL_1c310aed_4_k_cu_8d101ce9_126704cute1_E,(_ZN40_INTERNAL_1c310aed_4_k_cu_8d101ce9_126704cuda3std3__45__cpo6cbeginE - _ZN40_INTERNAL_1c310aed_4_k_cu_8d101ce9_126704cute1_E)
_ZN40_INTERNAL_1c310aed_4_k_cu_8d101ce9_126704cute1_E:
	.zero		1
	.type		_ZN40_INTERNAL_1c310aed_4_k_cu_8d101ce9_126704cuda3std3__45__cpo6cbeginE,@object
	.size		_ZN40_INTERNAL_1c310aed_4_k_cu_8d101ce9_126704cuda3std3__45__cpo6cbeginE,(_ZN40_INTERNAL_1c310aed_4_k_cu_8d101ce9_126704cuda3std3__48in_placeE - _ZN40_INTERNAL_1c310aed_4_k_cu_8d101ce9_126704cuda3std3__45__cpo6cbeginE)
_ZN40_INTERNAL_1c310aed_4_k_cu_8d101ce9_126704cuda3std3__45__cpo6cbeginE:
	.zero		1
	.type		_ZN40_INTERNAL_1c310aed_4_k_cu_8d101ce9_126704cuda3std3__48in_placeE,@object
	.size		_ZN40_INTERNAL_1c310aed_4_k_cu_8d101ce9_126704cuda3std3__48in_placeE,(_ZN40_INTERNAL_1c310aed_4_k_cu_8d101ce9_126704cuda3std6ranges3__45__cpo9iter_moveE - _ZN40_INTERNAL_1c310aed_4_k_cu_8d101ce9_126704cuda3std3__48in_placeE)
_ZN40_INTERNAL_1c310aed_4_k_cu_8d101ce9_126704cuda3std3__48in_placeE:
	.zero		1
	.type		_ZN40_INTERNAL_1c310aed_4_k_cu_8d101ce9_126704cuda3std6ranges3__45__cpo9iter_moveE,@object
	.size		_ZN40_INTERNAL_1c310aed_4_k_cu_8d101ce9_126704cuda3std6ranges3__45__cpo9iter_moveE,(_ZN40_INTERNAL_1c310aed_4_k_cu_8d101ce9_126704cuda3std3__45__cpo5beginE - _ZN40_INTERNAL_1c310aed_4_k_cu_8d101ce9_126704cuda3std6ranges3__45__cpo9iter_moveE)
_ZN40_INTERNAL_1c310aed_4_k_cu_8d101ce9_126704cuda3std6ranges3__45__cpo9iter_moveE:
	.zero		1
	.type		_ZN40_INTERNAL_1c310aed_4_k_cu_8d101ce9_126704cuda3std3__45__cpo5beginE,@object
	.size		_ZN40_INTERNAL_1c310aed_4_k_cu_8d101ce9_126704cuda3std3__45__cpo5beginE,(_ZN40_INTERNAL_1c310aed_4_k_cu_8d101ce9_126704cuda3std3__442_GLOBAL__N__1c310aed_4_k_cu_8d101ce9_126706ignoreE - _ZN40_INTERNAL_1c310aed_4_k_cu_8d101ce9_126704cuda3std3__45__cpo5beginE)
_ZN40_INTERNAL_1c310aed_4_k_cu_8d101ce9_126704cuda3std3__45__cpo5beginE:
	.zero		1
	.type		_ZN40_INTERNAL_1c310aed_4_k_cu_8d101ce9_126704cuda3std3__442_GLOBAL__N__1c310aed_4_k_cu_8d101ce9_126706ignoreE,@object
	.size		_ZN40_INTERNAL_1c310aed_4_k_cu_8d101ce9_126704cuda3std3__442_GLOBAL__N__1c310aed_4_k_cu_8d101ce9_126706ignoreE,(_ZN40_INTERNAL_1c310aed_4_k_cu_8d101ce9_126704cute7productE - _ZN40_INTERNAL_1c310aed_4_k_cu_8d101ce9_126704cuda3std3__442_GLOBAL__N__1c310aed_4_k_cu_8d101ce9_126706ignoreE)
_ZN40_INTERNAL_1c310aed_4_k_cu_8d101ce9_126704cuda3std3__442_GLOBAL__N__1c310aed_4_k_cu_8d101ce9_126706ignoreE:
	.zero		1
	.type		_ZN40_INTERNAL_1c310aed_4_k_cu_8d101ce9_126704cute7productE,@object
	.size		_ZN40_INTERNAL_1c310aed_4_k_cu_8d101ce9_126704cute7productE,(_ZN40_INTERNAL_1c310aed_4_k_cu_8d101ce9_126704cuda3std3__45__cpo3endE - _ZN40_INTERNAL_1c310aed_4_k_cu_8d101ce9_126704cute7productE)
_ZN40_INTERNAL_1c310aed_4_k_cu_8d101ce9_126704cute7productE:
	.zero		1
	.type		_ZN40_INTERNAL_1c310aed_4_k_cu_8d101ce9_126704cuda3std3__45__cpo3endE,@object
	.size		_ZN40_INTERNAL_1c310aed_4_k_cu_8d101ce9_126704cuda3std3__45__cpo3endE,(_ZN40_INTERNAL_1c310aed_4_k_cu_8d101ce9_126704cuda3std3__419piecewise_constructE - _ZN40_INTERNAL_1c310aed_4_k_cu_8d101ce9_126704cuda3std3__45__cpo3endE)
_ZN40_INTERNAL_1c310aed_4_k_cu_8d101ce9_126704cuda3std3__45__cpo3endE:
	.zero		1
	.type		_ZN40_INTERNAL_1c310aed_4_k_cu_8d101ce9_126704cuda3std3__419piecewise_constructE,@object
	.size		_ZN40_INTERNAL_1c310aed_4_k_cu_8d101ce9_126704cuda3std3__419piecewise_constructE,(_ZN40_INTERNAL_1c310aed_4_k_cu_8d101ce9_126704cuda3std3__45__cpo4cendE - _ZN40_INTERNAL_1c310aed_4_k_cu_8d101ce9_126704cuda3std3__419piecewise_constructE)
_ZN40_INTERNAL_1c310aed_4_k_cu_8d101ce9_126704cuda3std3__419piecewise_constructE:
	.zero		1
	.type		_ZN40_INTERNAL_1c310aed_4_k_cu_8d101ce9_126704cuda3std3__45__cpo4cendE,@object
	.size		_ZN40_INTERNAL_1c310aed_4_k_cu_8d101ce9_126704cuda3std3__45__cpo4cendE,(_ZN40_INTERNAL_1c310aed_4_k_cu_8d101ce9_126704cuda3std6ranges3__45__cpo4swapE - _ZN40_INTERNAL_1c310aed_4_k_cu_8d101ce9_126704cuda3std3__45__cpo4cendE)
_ZN40_INTERNAL_1c310aed_4_k_cu_8d101ce9_126704cuda3std3__45__cpo4cendE:
	.zero		1
	.type		_ZN40_INTERNAL_1c310aed_4_k_cu_8d101ce9_126704cuda3std6ranges3__45__cpo4swapE,@object
	.size		_ZN40_INTERNAL_1c310aed_4_k_cu_8d101ce9_126704cuda3std6ranges3__45__cpo4swapE,(.L_8 - _ZN40_INTERNAL_1c310aed_4_k_cu_8d101ce9_126704cuda3std6ranges3__45__cpo4swapE)
_ZN40_INTERNAL_1c310aed_4_k_cu_8d101ce9_126704cuda3std6ranges3__45__cpo4swapE:
	.zero		1
.L_8:


//--------------------- .nv.constant0._ZN7cutlass13device_kernelINS_4gemm6kernel13GemmUniversalIN4cute5tupleIJiiiiEEENS1_10collective13CollectiveMmaINS1_34MainloopSm90TmaGmmaWarpSpecializedILi6ENS5_IJNS4_1CILi2EEENSA_ILi1EEESC_EEENS1_32KernelTmaWarpSpecializedPingpongEEENS5_IJNSA_ILi64EEENSA_ILi80EEENSA_ILi128EEEEEENS_6half_tENS5_IJlSC_lEEESK_SL_NS4_8TiledMMAINS4_8MMA_AtomIJNS4_4SM904GMMA25MMA_64x16x16_F32F16F16_SSILNSP_5MajorE0ELSR_0ELNSP_7ScaleInE1ELSS_1EEEEEENS4_6LayoutINS5_IJSC_SC_SC_EEENS5_IJNSA_ILi0EEESX_SX_EEEEENS5_IJNS4_10UnderscoreES10_S10_EEEEENS4_13SM90_TMA_LOADENS4_14ComposedLayoutINS4_7SwizzleILi3ELi4ELi3EEENS4_18smem_ptr_flag_bitsILi16EEENSV_INS5_IJNSA_ILi8EEESG_EEENS5_IJSG_SC_EEEEEEEvNS4_8identityENS4_23SM90_TMA_LOAD_MULTICASTES1D_vS1E_EENS_8epilogue10collective6detail29Sm90TmaWarpSpecializedAdapterINS1I_15DefaultEpilogueISK_SL_SL_NS1H_6thread17LinearCombinationISK_Li1EffLNS1M_9ScaleType4KindE0ELNS_15FloatRoundStyleE2ESK_EENS1_15EpilogueDefaultEEEEEvvEEEEvNT_6ParamsE --------------------------
	.section	.nv.constant0._ZN7cutlass13device_kernelINS_4gemm6kernel13GemmUniversalIN4cute5tupleIJiiiiEEENS1_10collective13CollectiveMmaINS1_34MainloopSm90TmaGmmaWarpSpecializedILi6ENS5_IJNS4_1CILi2EEENSA_ILi1EEESC_EEENS1_32KernelTmaWarpSpecializedPingpongEEENS5_IJNSA_ILi64EEENSA_ILi80EEENSA_ILi128EEEEEENS_6half_tENS5_IJlSC_lEEESK_SL_NS4_8TiledMMAINS4_8MMA_AtomIJNS4_4SM904GMMA25MMA_64x16x16_F32F16F16_SSILNSP_5MajorE0ELSR_0ELNSP_7ScaleInE1ELSS_1EEEEEENS4_6LayoutINS5_IJSC_SC_SC_EEENS5_IJNSA_ILi0EEESX_SX_EEEEENS5_IJNS4_10UnderscoreES10_S10_EEEEENS4_13SM90_TMA_LOADENS4_14ComposedLayoutINS4_7SwizzleILi3ELi4ELi3EEENS4_18smem_ptr_flag_bitsILi16EEENSV_INS5_IJNSA_ILi8EEESG_EEENS5_IJSG_SC_EEEEEEEvNS4_8identityENS4_23SM90_TMA_LOAD_MULTICASTES1D_vS1E_EENS_8epilogue10collective6detail29Sm90TmaWarpSpecializedAdapterINS1I_15DefaultEpilogueISK_SL_SL_NS1H_6thread17LinearCombinationISK_Li1EffLNS1M_9ScaleType4KindE0ELNS_15FloatRoundStyleE2ESK_EENS1_15EpilogueDefaultEEEEEvvEEEEvNT_6ParamsE,"a",@progbits
	.sectionflags	@""
	.align	4
.nv.constant0._ZN7cutlass13device_kernelINS_4gemm6kernel13GemmUniversalIN4cute5tupleIJiiiiEEENS1_10collective13CollectiveMmaINS1_34MainloopSm90TmaGmmaWarpSpecializedILi6ENS5_IJNS4_1CILi2EEENSA_ILi1EEESC_EEENS1_32KernelTmaWarpSpecializedPingpongEEENS5_IJNSA_ILi64EEENSA_ILi80EEENSA_ILi128EEEEEENS_6half_tENS5_IJlSC_lEEESK_SL_NS4_8TiledMMAINS4_8MMA_AtomIJNS4_4SM904GMMA25MMA_64x16x16_F32F16F16_SSILNSP_5MajorE0ELSR_0ELNSP_7ScaleInE1ELSS_1EEEEEENS4_6LayoutINS5_IJSC_SC_SC_EEENS5_IJNSA_ILi0EEESX_SX_EEEEENS5_IJNS4_10UnderscoreES10_S10_EEEEENS4_13SM90_TMA_LOADENS4_14ComposedLayoutINS4_7SwizzleILi3ELi4ELi3EEENS4_18smem_ptr_flag_bitsILi16EEENSV_INS5_IJNSA_ILi8EEESG_EEENS5_IJSG_SC_EEEEEEEvNS4_8identityENS4_23SM90_TMA_LOAD_MULTICASTES1D_vS1E_EENS_8epilogue10collective6detail29Sm90TmaWarpSpecializedAdapterINS1I_15DefaultEpilogueISK_SL_SL_NS1H_6thread17LinearCombinationISK_Li1EffLNS1M_9ScaleType4KindE0ELNS_15FloatRoundStyleE2ESK_EENS1_15EpilogueDefaultEEEEEvvEEEEvNT_6ParamsE:
	.zero		1664


//--------------------- SYMBOLS --------------------------

	.type		.nv.reservedSmem.offset0,@object
	.size		.nv.reservedSmem.offset0,0x4
	.type		__assertfail,@function
